//
// Generated by NVIDIA NVVM Compiler
//
// Compiler Build ID: CL-36424714
// Cuda compilation tools, release 13.0, V13.0.88
// Based on NVVM 20.0.0
//

.version 9.0
.target sm_100
.address_size 64

	// .globl	_Z9calculateiiidddddPfS_S_S_S_S_S_

.visible .entry _Z9calculateiiidddddPfS_S_S_S_S_S_(
	.param .u32 _Z9calculateiiidddddPfS_S_S_S_S_S__param_0,
	.param .u32 _Z9calculateiiidddddPfS_S_S_S_S_S__param_1,
	.param .u32 _Z9calculateiiidddddPfS_S_S_S_S_S__param_2,
	.param .f64 _Z9calculateiiidddddPfS_S_S_S_S_S__param_3,
	.param .f64 _Z9calculateiiidddddPfS_S_S_S_S_S__param_4,
	.param .f64 _Z9calculateiiidddddPfS_S_S_S_S_S__param_5,
	.param .f64 _Z9calculateiiidddddPfS_S_S_S_S_S__param_6,
	.param .f64 _Z9calculateiiidddddPfS_S_S_S_S_S__param_7,
	.param .u64 .ptr .align 1 _Z9calculateiiidddddPfS_S_S_S_S_S__param_8,
	.param .u64 .ptr .align 1 _Z9calculateiiidddddPfS_S_S_S_S_S__param_9,
	.param .u64 .ptr .align 1 _Z9calculateiiidddddPfS_S_S_S_S_S__param_10,
	.param .u64 .ptr .align 1 _Z9calculateiiidddddPfS_S_S_S_S_S__param_11,
	.param .u64 .ptr .align 1 _Z9calculateiiidddddPfS_S_S_S_S_S__param_12,
	.param .u64 .ptr .align 1 _Z9calculateiiidddddPfS_S_S_S_S_S__param_13,
	.param .u64 .ptr .align 1 _Z9calculateiiidddddPfS_S_S_S_S_S__param_14
)
{
	.reg .pred 	%p<32>;
	.reg .b32 	%r<47>;
	.reg .b32 	%f<108>;
	.reg .b64 	%rd<77>;
	.reg .b64 	%fd<123>;

	ld.param.u32 	%r16, [_Z9calculateiiidddddPfS_S_S_S_S_S__param_0];
	ld.param.u32 	%r17, [_Z9calculateiiidddddPfS_S_S_S_S_S__param_1];
	ld.param.f64 	%fd4, [_Z9calculateiiidddddPfS_S_S_S_S_S__param_3];
	ld.param.f64 	%fd5, [_Z9calculateiiidddddPfS_S_S_S_S_S__param_4];
	ld.param.u64 	%rd22, [_Z9calculateiiidddddPfS_S_S_S_S_S__param_8];
	ld.param.u64 	%rd23, [_Z9calculateiiidddddPfS_S_S_S_S_S__param_9];
	ld.param.u64 	%rd24, [_Z9calculateiiidddddPfS_S_S_S_S_S__param_11];
	cvta.to.global.u64 	%rd25, %rd24;
	cvta.to.global.u64 	%rd1, %rd23;
	cvta.to.global.u64 	%rd2, %rd22;
	mov.u32 	%r19, %ctaid.x;
	mov.u32 	%r20, %ntid.x;
	mov.u32 	%r21, %tid.x;
	mad.lo.s32 	%r22, %r19, %r20, %r21;
	mov.u32 	%r23, %ctaid.y;
	mov.u32 	%r24, %ntid.y;
	mov.u32 	%r25, %tid.y;
	mad.lo.s32 	%r26, %r23, %r24, %r25;
	mul.lo.s32 	%r3, %r26, %r16;
	add.s32 	%r4, %r3, %r22;
	sub.s32 	%r5, %r4, %r16;
	setp.ne.s32 	%p2, %r26, 0;
	add.s32 	%r6, %r17, -1;
	setp.lt.s32 	%p3, %r26, %r6;
	and.pred  	%p4, %p2, %p3;
	setp.gt.s32 	%p5, %r22, 0;
	and.pred  	%p6, %p5, %p4;
	add.s32 	%r27, %r16, -1;
	setp.lt.s32 	%p7, %r22, %r27;
	and.pred  	%p1, %p6, %p7;
	mul.wide.s32 	%rd26, %r4, 4;
	add.s64 	%rd3, %rd25, %rd26;
	not.pred 	%p8, %p1;
	@%p8 bra 	$L__BB0_2;
	ld.param.f64 	%fd120, [_Z9calculateiiidddddPfS_S_S_S_S_S__param_6];
	ld.param.f64 	%fd118, [_Z9calculateiiidddddPfS_S_S_S_S_S__param_5];
	rcp.rn.f64 	%fd9, %fd118;
	mul.wide.s32 	%rd27, %r4, 4;
	add.s64 	%rd28, %rd2, %rd27;
	ld.global.f32 	%f1, [%rd28+4];
	ld.global.f32 	%f2, [%rd28+-4];
	sub.f32 	%f3, %f1, %f2;
	cvt.f64.f32 	%fd10, %f3;
	add.f64 	%fd11, %fd4, %fd4;
	div.rn.f64 	%fd12, %fd10, %fd11;
	add.s32 	%r28, %r4, %r16;
	mul.wide.s32 	%rd29, %r28, 4;
	add.s64 	%rd30, %rd1, %rd29;
	ld.global.f32 	%f4, [%rd30];
	mul.wide.s32 	%rd31, %r5, 4;
	add.s64 	%rd32, %rd1, %rd31;
	ld.global.f32 	%f5, [%rd32];
	sub.f32 	%f6, %f4, %f5;
	cvt.f64.f32 	%fd13, %f6;
	add.f64 	%fd14, %fd5, %fd5;
	div.rn.f64 	%fd15, %fd13, %fd14;
	add.f64 	%fd16, %fd12, %fd15;
	mul.f64 	%fd17, %fd9, %fd16;
	mul.f64 	%fd18, %fd12, %fd12;
	sub.f64 	%fd19, %fd17, %fd18;
	mul.wide.s32 	%rd33, %r16, 4;
	add.s64 	%rd34, %rd28, %rd33;
	ld.global.f32 	%f7, [%rd34];
	add.s64 	%rd35, %rd2, %rd31;
	ld.global.f32 	%f8, [%rd35];
	sub.f32 	%f9, %f7, %f8;
	cvt.f64.f32 	%fd20, %f9;
	div.rn.f64 	%fd21, %fd20, %fd14;
	add.s64 	%rd36, %rd32, %rd33;
	ld.global.f32 	%f10, [%rd36+4];
	ld.global.f32 	%f11, [%rd36+-4];
	sub.f32 	%f12, %f10, %f11;
	cvt.f64.f32 	%fd22, %f12;
	mul.f64 	%fd23, %fd21, %fd22;
	div.rn.f64 	%fd24, %fd23, %fd11;
	add.f64 	%fd25, %fd24, %fd24;
	sub.f64 	%fd26, %fd19, %fd25;
	mul.f64 	%fd27, %fd15, %fd15;
	sub.f64 	%fd28, %fd26, %fd27;
	mul.f64 	%fd29, %fd120, %fd28;
	cvt.rn.f32.f64 	%f13, %fd29;
	st.global.f32 	[%rd3], %f13;
$L__BB0_2:
	ld.param.u32 	%r41, [_Z9calculateiiidddddPfS_S_S_S_S_S__param_2];
	bar.sync 	0;
	setp.lt.s32 	%p9, %r41, 1;
	@%p9 bra 	$L__BB0_39;
	ld.param.u64 	%rd76, [_Z9calculateiiidddddPfS_S_S_S_S_S__param_14];
	ld.param.u64 	%rd72, [_Z9calculateiiidddddPfS_S_S_S_S_S__param_10];
	ld.param.u32 	%r42, [_Z9calculateiiidddddPfS_S_S_S_S_S__param_2];
	cvta.to.global.u64 	%rd37, %rd76;
	cvta.to.global.u64 	%rd38, %rd72;
	mul.wide.s32 	%rd39, %r4, 4;
	add.s64 	%rd4, %rd38, %rd39;
	add.s64 	%rd5, %rd37, %rd39;
	mul.f64 	%fd1, %fd5, %fd5;
	mul.f64 	%fd2, %fd4, %fd4;
	mul.wide.s32 	%rd40, %r16, 4;
	add.s64 	%rd6, %rd5, %rd40;
	mul.wide.s32 	%rd41, %r5, 4;
	add.s64 	%rd7, %rd37, %rd41;
	add.f64 	%fd30, %fd2, %fd1;
	add.f64 	%fd3, %fd30, %fd30;
	mul.wide.s32 	%rd42, %r3, 4;
	add.s64 	%rd8, %rd38, %rd42;
	add.s64 	%rd9, %rd8, %rd40;
	add.s32 	%r29, %r16, %r22;
	mul.wide.s32 	%rd43, %r29, 4;
	add.s64 	%rd10, %rd38, %rd43;
	mul.wide.s32 	%rd44, %r22, 4;
	add.s64 	%rd11, %rd38, %rd44;
	mul.lo.s32 	%r30, %r6, %r16;
	mul.wide.s32 	%rd45, %r30, 4;
	add.s64 	%rd12, %rd11, %rd45;
	setp.lt.u32 	%p10, %r42, 4;
	@%p10 bra 	$L__BB0_30;
	ld.param.u32 	%r43, [_Z9calculateiiidddddPfS_S_S_S_S_S__param_2];
	and.b32  	%r31, %r43, 2147483644;
	neg.s32 	%r45, %r31;
$L__BB0_5:
	ld.global.f32 	%f14, [%rd4];
	st.global.f32 	[%rd5], %f14;
	bar.sync 	0;
	@%p8 bra 	$L__BB0_7;
	ld.global.f32 	%f15, [%rd5+4];
	ld.global.f32 	%f16, [%rd5+-4];
	add.f32 	%f17, %f15, %f16;
	cvt.f64.f32 	%fd31, %f17;
	ld.global.f32 	%f18, [%rd6];
	ld.global.f32 	%f19, [%rd7];
	add.f32 	%f20, %f18, %f19;
	cvt.f64.f32 	%fd32, %f20;
	mul.f64 	%fd33, %fd2, %fd32;
	fma.rn.f64 	%fd34, %fd1, %fd31, %fd33;
	ld.global.f32 	%f21, [%rd3];
	cvt.f64.f32 	%fd35, %f21;
	mul.f64 	%fd36, %fd2, %fd35;
	mul.f64 	%fd37, %fd1, %fd36;
	sub.f64 	%fd38, %fd34, %fd37;
	div.rn.f64 	%fd39, %fd38, %fd3;
	cvt.rn.f32.f64 	%f22, %fd39;
	st.global.f32 	[%rd4], %f22;
$L__BB0_7:
	setp.ne.s32 	%p12, %r22, 0;
	bar.sync 	0;
	@%p12 bra 	$L__BB0_9;
	ld.global.f32 	%f23, [%rd8+4];
	st.global.f32 	[%rd8], %f23;
	ld.global.f32 	%f24, [%rd9+-8];
	st.global.f32 	[%rd9+-4], %f24;
$L__BB0_9:
	setp.ne.s32 	%p13, %r26, 0;
	bar.sync 	0;
	@%p13 bra 	$L__BB0_11;
	ld.global.f32 	%f25, [%rd10];
	st.global.f32 	[%rd11], %f25;
	mov.b32 	%r32, 0;
	st.global.u32 	[%rd12], %r32;
$L__BB0_11:
	bar.sync 	0;
	ld.global.f32 	%f26, [%rd4];
	st.global.f32 	[%rd5], %f26;
	bar.sync 	0;
	@%p8 bra 	$L__BB0_13;
	ld.global.f32 	%f27, [%rd5+4];
	ld.global.f32 	%f28, [%rd5+-4];
	add.f32 	%f29, %f27, %f28;
	cvt.f64.f32 	%fd40, %f29;
	ld.global.f32 	%f30, [%rd6];
	ld.global.f32 	%f31, [%rd7];
	add.f32 	%f32, %f30, %f31;
	cvt.f64.f32 	%fd41, %f32;
	mul.f64 	%fd42, %fd2, %fd41;
	fma.rn.f64 	%fd43, %fd1, %fd40, %fd42;
	ld.global.f32 	%f33, [%rd3];
	cvt.f64.f32 	%fd44, %f33;
	mul.f64 	%fd45, %fd2, %fd44;
	mul.f64 	%fd46, %fd1, %fd45;
	sub.f64 	%fd47, %fd43, %fd46;
	div.rn.f64 	%fd48, %fd47, %fd3;
	cvt.rn.f32.f64 	%f34, %fd48;
	st.global.f32 	[%rd4], %f34;
$L__BB0_13:
	bar.sync 	0;
	@%p12 bra 	$L__BB0_15;
	ld.global.f32 	%f35, [%rd8+4];
	st.global.f32 	[%rd8], %f35;
	ld.global.f32 	%f36, [%rd9+-8];
	st.global.f32 	[%rd9+-4], %f36;
$L__BB0_15:
	bar.sync 	0;
	@%p13 bra 	$L__BB0_17;
	ld.global.f32 	%f37, [%rd10];
	st.global.f32 	[%rd11], %f37;
	mov.b32 	%r33, 0;
	st.global.u32 	[%rd12], %r33;
$L__BB0_17:
	bar.sync 	0;
	ld.global.f32 	%f38, [%rd4];
	st.global.f32 	[%rd5], %f38;
	bar.sync 	0;
	@%p8 bra 	$L__BB0_19;
	ld.global.f32 	%f39, [%rd5+4];
	ld.global.f32 	%f40, [%rd5+-4];
	add.f32 	%f41, %f39, %f40;
	cvt.f64.f32 	%fd49, %f41;
	ld.global.f32 	%f42, [%rd6];
	ld.global.f32 	%f43, [%rd7];
	add.f32 	%f44, %f42, %f43;
	cvt.f64.f32 	%fd50, %f44;
	mul.f64 	%fd51, %fd2, %fd50;
	fma.rn.f64 	%fd52, %fd1, %fd49, %fd51;
	ld.global.f32 	%f45, [%rd3];
	cvt.f64.f32 	%fd53, %f45;
	mul.f64 	%fd54, %fd2, %fd53;
	mul.f64 	%fd55, %fd1, %fd54;
	sub.f64 	%fd56, %fd52, %fd55;
	div.rn.f64 	%fd57, %fd56, %fd3;
	cvt.rn.f32.f64 	%f46, %fd57;
	st.global.f32 	[%rd4], %f46;
$L__BB0_19:
	bar.sync 	0;
	@%p12 bra 	$L__BB0_21;
	ld.global.f32 	%f47, [%rd8+4];
	st.global.f32 	[%rd8], %f47;
	ld.global.f32 	%f48, [%rd9+-8];
	st.global.f32 	[%rd9+-4], %f48;
$L__BB0_21:
	bar.sync 	0;
	@%p13 bra 	$L__BB0_23;
	ld.global.f32 	%f49, [%rd10];
	st.global.f32 	[%rd11], %f49;
	mov.b32 	%r34, 0;
	st.global.u32 	[%rd12], %r34;
$L__BB0_23:
	bar.sync 	0;
	ld.global.f32 	%f50, [%rd4];
	st.global.f32 	[%rd5], %f50;
	bar.sync 	0;
	@%p8 bra 	$L__BB0_25;
	ld.global.f32 	%f51, [%rd5+4];
	ld.global.f32 	%f52, [%rd5+-4];
	add.f32 	%f53, %f51, %f52;
	cvt.f64.f32 	%fd58, %f53;
	ld.global.f32 	%f54, [%rd6];
	ld.global.f32 	%f55, [%rd7];
	add.f32 	%f56, %f54, %f55;
	cvt.f64.f32 	%fd59, %f56;
	mul.f64 	%fd60, %fd2, %fd59;
	fma.rn.f64 	%fd61, %fd1, %fd58, %fd60;
	ld.global.f32 	%f57, [%rd3];
	cvt.f64.f32 	%fd62, %f57;
	mul.f64 	%fd63, %fd2, %fd62;
	mul.f64 	%fd64, %fd1, %fd63;
	sub.f64 	%fd65, %fd61, %fd64;
	div.rn.f64 	%fd66, %fd65, %fd3;
	cvt.rn.f32.f64 	%f58, %fd66;
	st.global.f32 	[%rd4], %f58;
$L__BB0_25:
	bar.sync 	0;
	@%p12 bra 	$L__BB0_27;
	ld.global.f32 	%f59, [%rd8+4];
	st.global.f32 	[%rd8], %f59;
	ld.global.f32 	%f60, [%rd9+-8];
	st.global.f32 	[%rd9+-4], %f60;
$L__BB0_27:
	bar.sync 	0;
	@%p13 bra 	$L__BB0_29;
	ld.global.f32 	%f61, [%rd10];
	st.global.f32 	[%rd11], %f61;
	mov.b32 	%r35, 0;
	st.global.u32 	[%rd12], %r35;
$L__BB0_29:
	bar.sync 	0;
	add.s32 	%r45, %r45, 4;
	setp.ne.s32 	%p23, %r45, 0;
	@%p23 bra 	$L__BB0_5;
$L__BB0_30:
	ld.param.u32 	%r44, [_Z9calculateiiidddddPfS_S_S_S_S_S__param_2];
	and.b32  	%r10, %r44, 3;
	setp.eq.s32 	%p24, %r10, 0;
	@%p24 bra 	$L__BB0_39;
	neg.s32 	%r46, %r10;
$L__BB0_32:
	.pragma "nounroll";
	ld.global.f32 	%f62, [%rd4];
	st.global.f32 	[%rd5], %f62;
	bar.sync 	0;
	@%p8 bra 	$L__BB0_34;
	ld.global.f32 	%f63, [%rd5+4];
	ld.global.f32 	%f64, [%rd5+-4];
	add.f32 	%f65, %f63, %f64;
	cvt.f64.f32 	%fd67, %f65;
	ld.global.f32 	%f66, [%rd6];
	ld.global.f32 	%f67, [%rd7];
	add.f32 	%f68, %f66, %f67;
	cvt.f64.f32 	%fd68, %f68;
	mul.f64 	%fd69, %fd2, %fd68;
	fma.rn.f64 	%fd70, %fd1, %fd67, %fd69;
	ld.global.f32 	%f69, [%rd3];
	cvt.f64.f32 	%fd71, %f69;
	mul.f64 	%fd72, %fd2, %fd71;
	mul.f64 	%fd73, %fd1, %fd72;
	sub.f64 	%fd74, %fd70, %fd73;
	div.rn.f64 	%fd75, %fd74, %fd3;
	cvt.rn.f32.f64 	%f70, %fd75;
	st.global.f32 	[%rd4], %f70;
$L__BB0_34:
	setp.ne.s32 	%p26, %r22, 0;
	bar.sync 	0;
	@%p26 bra 	$L__BB0_36;
	ld.global.f32 	%f71, [%rd8+4];
	st.global.f32 	[%rd8], %f71;
	ld.global.f32 	%f72, [%rd9+-8];
	st.global.f32 	[%rd9+-4], %f72;
$L__BB0_36:
	setp.ne.s32 	%p27, %r26, 0;
	bar.sync 	0;
	@%p27 bra 	$L__BB0_38;
	ld.global.f32 	%f73, [%rd10];
	st.global.f32 	[%rd11], %f73;
	mov.b32 	%r36, 0;
	st.global.u32 	[%rd12], %r36;
$L__BB0_38:
	bar.sync 	0;
	add.s32 	%r46, %r46, 1;
	setp.ne.s32 	%p28, %r46, 0;
	@%p28 bra 	$L__BB0_32;
$L__BB0_39:
	ld.param.u64 	%rd75, [_Z9calculateiiidddddPfS_S_S_S_S_S__param_13];
	ld.param.u64 	%rd74, [_Z9calculateiiidddddPfS_S_S_S_S_S__param_12];
	mul.wide.s32 	%rd46, %r4, 4;
	add.s64 	%rd47, %rd2, %rd46;
	ld.global.f32 	%f74, [%rd47];
	cvta.to.global.u64 	%rd13, %rd74;
	add.s64 	%rd14, %rd13, %rd46;
	st.global.f32 	[%rd14], %f74;
	add.s64 	%rd15, %rd1, %rd46;
	ld.global.f32 	%f75, [%rd15];
	cvta.to.global.u64 	%rd16, %rd75;
	add.s64 	%rd17, %rd16, %rd46;
	st.global.f32 	[%rd17], %f75;
	bar.sync 	0;
	@%p8 bra 	$L__BB0_41;
	ld.param.u64 	%rd73, [_Z9calculateiiidddddPfS_S_S_S_S_S__param_10];
	ld.param.f64 	%fd122, [_Z9calculateiiidddddPfS_S_S_S_S_S__param_7];
	ld.param.f64 	%fd121, [_Z9calculateiiidddddPfS_S_S_S_S_S__param_6];
	ld.param.f64 	%fd119, [_Z9calculateiiidddddPfS_S_S_S_S_S__param_5];
	ld.global.f32 	%f76, [%rd14];
	cvt.f64.f32 	%fd76, %f76;
	mul.f64 	%fd77, %fd119, %fd76;
	div.rn.f64 	%fd78, %fd77, %fd4;
	ld.global.f32 	%f77, [%rd14+-4];
	sub.f32 	%f78, %f76, %f77;
	cvt.f64.f32 	%fd79, %f78;
	mul.f64 	%fd80, %fd78, %fd79;
	sub.f64 	%fd81, %fd76, %fd80;
	div.rn.f64 	%fd82, %fd77, %fd5;
	mul.wide.s32 	%rd54, %r5, 4;
	add.s64 	%rd55, %rd13, %rd54;
	ld.global.f32 	%f79, [%rd55];
	sub.f32 	%f80, %f76, %f79;
	cvt.f64.f32 	%fd83, %f80;
	mul.f64 	%fd84, %fd82, %fd83;
	sub.f64 	%fd85, %fd81, %fd84;
	add.f64 	%fd86, %fd121, %fd121;
	mul.f64 	%fd87, %fd4, %fd86;
	div.rn.f64 	%fd88, %fd119, %fd87;
	cvta.to.global.u64 	%rd56, %rd73;
	mul.wide.s32 	%rd57, %r4, 4;
	add.s64 	%rd58, %rd56, %rd57;
	ld.global.f32 	%f81, [%rd58+4];
	ld.global.f32 	%f82, [%rd58+-4];
	sub.f32 	%f83, %f81, %f82;
	cvt.f64.f32 	%fd89, %f83;
	mul.f64 	%fd90, %fd88, %fd89;
	sub.f64 	%fd91, %fd85, %fd90;
	mul.f64 	%fd92, %fd119, %fd122;
	mul.f64 	%fd93, %fd4, %fd4;
	div.rn.f64 	%fd94, %fd92, %fd93;
	ld.global.f32 	%f84, [%rd14+4];
	add.f32 	%f85, %f76, %f76;
	sub.f32 	%f86, %f84, %f85;
	add.f32 	%f87, %f77, %f86;
	cvt.f64.f32 	%fd95, %f87;
	fma.rn.f64 	%fd96, %fd94, %fd95, %fd91;
	mul.f64 	%fd97, %fd5, %fd5;
	div.rn.f64 	%fd98, %fd92, %fd97;
	mul.wide.s32 	%rd59, %r16, 4;
	add.s64 	%rd60, %rd14, %rd59;
	ld.global.f32 	%f88, [%rd60];
	sub.f32 	%f89, %f88, %f85;
	add.f32 	%f90, %f79, %f89;
	cvt.f64.f32 	%fd99, %f90;
	fma.rn.f64 	%fd100, %fd98, %fd99, %fd96;
	cvt.rn.f32.f64 	%f91, %fd100;
	add.s64 	%rd61, %rd2, %rd57;
	st.global.f32 	[%rd61], %f91;
	ld.global.f32 	%f92, [%rd17];
	cvt.f64.f32 	%fd101, %f92;
	mul.f64 	%fd102, %fd119, %fd101;
	div.rn.f64 	%fd103, %fd102, %fd4;
	ld.global.f32 	%f93, [%rd17+-4];
	sub.f32 	%f94, %f92, %f93;
	cvt.f64.f32 	%fd104, %f94;
	mul.f64 	%fd105, %fd103, %fd104;
	sub.f64 	%fd106, %fd101, %fd105;
	div.rn.f64 	%fd107, %fd102, %fd5;
	add.s64 	%rd62, %rd16, %rd54;
	ld.global.f32 	%f95, [%rd62];
	sub.f32 	%f96, %f92, %f95;
	cvt.f64.f32 	%fd108, %f96;
	mul.f64 	%fd109, %fd107, %fd108;
	sub.f64 	%fd110, %fd106, %fd109;
	add.s64 	%rd63, %rd58, %rd59;
	ld.global.f32 	%f97, [%rd63];
	add.s64 	%rd64, %rd56, %rd54;
	ld.global.f32 	%f98, [%rd64];
	sub.f32 	%f99, %f97, %f98;
	cvt.f64.f32 	%fd111, %f99;
	mul.f64 	%fd112, %fd88, %fd111;
	sub.f64 	%fd113, %fd110, %fd112;
	ld.global.f32 	%f100, [%rd17+4];
	add.f32 	%f101, %f92, %f92;
	sub.f32 	%f102, %f100, %f101;
	add.f32 	%f103, %f93, %f102;
	cvt.f64.f32 	%fd114, %f103;
	fma.rn.f64 	%fd115, %fd94, %fd114, %fd113;
	add.s64 	%rd65, %rd17, %rd59;
	ld.global.f32 	%f104, [%rd65];
	sub.f32 	%f105, %f104, %f101;
	add.f32 	%f106, %f95, %f105;
	cvt.f64.f32 	%fd116, %f106;
	fma.rn.f64 	%fd117, %fd98, %fd116, %fd115;
	cvt.rn.f32.f64 	%f107, %fd117;
	st.global.f32 	[%rd15], %f107;
	bra.uni 	$L__BB0_43;
$L__BB0_41:
	setp.ne.s32 	%p30, %r22, 0;
	@%p30 bra 	$L__BB0_43;
	mul.wide.s32 	%rd48, %r3, 4;
	add.s64 	%rd49, %rd2, %rd48;
	mov.b32 	%r37, 0;
	st.global.u32 	[%rd49], %r37;
	mul.wide.s32 	%rd50, %r16, 4;
	add.s64 	%rd51, %rd49, %rd50;
	st.global.u32 	[%rd51+-4], %r37;
	add.s64 	%rd52, %rd1, %rd48;
	st.global.u32 	[%rd52], %r37;
	add.s64 	%rd53, %rd52, %rd50;
	st.global.u32 	[%rd53+-4], %r37;
$L__BB0_43:
	setp.ne.s32 	%p31, %r26, 0;
	@%p31 bra 	$L__BB0_45;
	mul.wide.s32 	%rd66, %r22, 4;
	add.s64 	%rd67, %rd2, %rd66;
	mov.b32 	%r38, 0;
	st.global.u32 	[%rd67], %r38;
	mul.lo.s32 	%r39, %r6, %r16;
	mul.wide.s32 	%rd68, %r39, 4;
	add.s64 	%rd69, %rd67, %rd68;
	mov.b32 	%r40, 1065353216;
	st.global.u32 	[%rd69], %r40;
	add.s64 	%rd70, %rd1, %rd66;
	st.global.u32 	[%rd70], %r38;
	add.s64 	%rd71, %rd70, %rd68;
	st.global.u32 	[%rd71], %r38;
$L__BB0_45:
	ret;

}


// ===== COMPILED SASS (sm_100) =====

	.target	sm_100

	.elftype	@"ET_EXEC"


//--------------------- .note.nv.tkinfo           --------------------------
	.section	.note.nv.tkinfo,"",@"SHT_NOTE"
	.sectionflags	@"SHF_NOTE_NV_TKINFO"
	.tkinfo
        /*0018*/ 	.word	0x00000002
        /*0030*/ 	.string	""
        /*0030*/ 	.string	"ptxas"
        /*0030*/ 	.string	"Cuda compilation tools, release 13.0, V13.0.88"
        /*0030*/ 	.string	"Build cuda_13.0.r13.0/compiler.36424714_0"
        /*0030*/ 	.string	"-arch sm_100 -m 64 "



//--------------------- .note.nv.cuinfo           --------------------------
	.section	.note.nv.cuinfo,"",@"SHT_NOTE"
	.sectionflags	@"SHF_NOTE_NV_CUINFO"
        /*0018*/ 	.short	0x0002
        /*001a*/ 	.short	0x0064
        /*001c*/ 	.short	0x0082
	.zero		2


//--------------------- .nv.info                  --------------------------
	.section	.nv.info,"",@"SHT_CUDA_INFO"
	.align	4


	//----- nvinfo : EIATTR_REGCOUNT
	.align		4
        /*0000*/ 	.byte	0x04, 0x2f
        /*0002*/ 	.short	(.L_1 - .L_0)
	.align		4
.L_0:
        /*0004*/ 	.word	index@(_Z9calculateiiidddddPfS_S_S_S_S_S_)
        /*0008*/ 	.word	0x00000038


	//----- nvinfo : EIATTR_FRAME_SIZE
	.align		4
.L_1:
        /*000c*/ 	.byte	0x04, 0x11
        /*000e*/ 	.short	(.L_3 - .L_2)
	.align		4
.L_2:
        /*0010*/ 	.word	index@($__internal_1_$__cuda_sm20_div_rn_f64_full)
        /*0014*/ 	.word	0x00000000


	//----- nvinfo : EIATTR_FRAME_SIZE
	.align		4
.L_3:
        /*0018*/ 	.byte	0x04, 0x11
        /*001a*/ 	.short	(.L_5 - .L_4)
	.align		4
.L_4:
        /*001c*/ 	.word	index@($__internal_0_$__cuda_sm20_dblrcp_rn_slowpath_v3)
        /*0020*/ 	.word	0x00000000


	//----- nvinfo : EIATTR_FRAME_SIZE
	.align		4
.L_5:
        /*0024*/ 	.byte	0x04, 0x11
        /*0026*/ 	.short	(.L_7 - .L_6)
	.align		4
.L_6:
        /*0028*/ 	.word	index@(_Z9calculateiiidddddPfS_S_S_S_S_S_)
        /*002c*/ 	.word	0x00000000


	//----- nvinfo : EIATTR_MIN_STACK_SIZE
	.align		4
.L_7:
        /*0030*/ 	.byte	0x04, 0x12
        /*0032*/ 	.short	(.L_9 - .L_8)
	.align		4
.L_8:
        /*0034*/ 	.word	index@(_Z9calculateiiidddddPfS_S_S_S_S_S_)
        /*0038*/ 	.word	0x00000000
.L_9:


//--------------------- .nv.compat                --------------------------
	.section	.nv.compat,"",@"SHT_CUDA_COMPAT_INFO"
	.align	4
        /*0000*/ 	.byte	0x02, 0x09, 0x00, 0x00, 0x02, 0x02, 0x01, 0x00, 0x02, 0x05, 0x05, 0x00, 0x03, 0x07, 0x01, 0x01
        /*0010*/ 	.byte	0x02, 0x03, 0x00, 0x00, 0x02, 0x06, 0x01, 0x00, 0x04, 0x0b, 0x08, 0x00, 0x01, 0x00, 0x00, 0x00
        /*0020*/ 	.byte	0x00, 0x00, 0x00, 0x00


//--------------------- .nv.info._Z9calculateiiidddddPfS_S_S_S_S_S_ --------------------------
	.section	.nv.info._Z9calculateiiidddddPfS_S_S_S_S_S_,"",@"SHT_CUDA_INFO"
	.sectionflags	@""
	.align	4


	//----- nvinfo : EIATTR_CUDA_API_VERSION
	.align		4
        /*0000*/ 	.byte	0x04, 0x37
        /*0002*/ 	.short	(.L_11 - .L_10)
.L_10:
        /*0004*/ 	.word	0x00000082


	//----- nvinfo : EIATTR_KPARAM_INFO
	.align		4
.L_11:
        /*0008*/ 	.byte	0x04, 0x17
        /*000a*/ 	.short	(.L_13 - .L_12)
.L_12:
        /*000c*/ 	.word	0x00000000
        /*0010*/ 	.short	0x000e
        /*0012*/ 	.short	0x0068
        /*0014*/ 	.byte	0x00, 0xf5, 0x21, 0x00


	//----- nvinfo : EIATTR_KPARAM_INFO
	.align		4
.L_13:
        /*0018*/ 	.byte	0x04, 0x17
        /*001a*/ 	.short	(.L_15 - .L_14)
.L_14:
        /*001c*/ 	.word	0x00000000
        /*0020*/ 	.short	0x000d
        /*0022*/ 	.short	0x0060
        /*0024*/ 	.byte	0x00, 0xf5, 0x21, 0x00


	//----- nvinfo : EIATTR_KPARAM_INFO
	.align		4
.L_15:
        /*0028*/ 	.byte	0x04, 0x17
        /*002a*/ 	.short	(.L_17 - .L_16)
.L_16:
        /*002c*/ 	.word	0x00000000
        /*0030*/ 	.short	0x000c
        /*0032*/ 	.short	0x0058
        /*0034*/ 	.byte	0x00, 0xf5, 0x21, 0x00


	//----- nvinfo : EIATTR_KPARAM_INFO
	.align		4
.L_17:
        /*0038*/ 	.byte	0x04, 0x17
        /*003a*/ 	.short	(.L_19 - .L_18)
.L_18:
        /*003c*/ 	.word	0x00000000
        /*0040*/ 	.short	0x000b
        /*0042*/ 	.short	0x0050
        /*0044*/ 	.byte	0x00, 0xf5, 0x21, 0x00


	//----- nvinfo : EIATTR_KPARAM_INFO
	.align		4
.L_19:
        /*0048*/ 	.byte	0x04, 0x17
        /*004a*/ 	.short	(.L_21 - .L_20)
.L_20:
        /*004c*/ 	.word	0x00000000
        /*0050*/ 	.short	0x000a
        /*0052*/ 	.short	0x0048
        /*0054*/ 	.byte	0x00, 0xf5, 0x21, 0x00


	//----- nvinfo : EIATTR_KPARAM_INFO
	.align		4
.L_21:
        /*0058*/ 	.byte	0x04, 0x17
        /*005a*/ 	.short	(.L_23 - .L_22)
.L_22:
        /*005c*/ 	.word	0x00000000
        /*0060*/ 	.short	0x0009
        /*0062*/ 	.short	0x0040
        /*0064*/ 	.byte	0x00, 0xf5, 0x21, 0x00


	//----- nvinfo : EIATTR_KPARAM_INFO
	.align		4
.L_23:
        /*0068*/ 	.byte	0x04, 0x17
        /*006a*/ 	.short	(.L_25 - .L_24)
.L_24:
        /*006c*/ 	.word	0x00000000
        /*0070*/ 	.short	0x0008
        /*0072*/ 	.short	0x0038
        /*0074*/ 	.byte	0x00, 0xf5, 0x21, 0x00


	//----- nvinfo : EIATTR_KPARAM_INFO
	.align		4
.L_25:
        /*0078*/ 	.byte	0x04, 0x17
        /*007a*/ 	.short	(.L_27 - .L_26)
.L_26:
        /*007c*/ 	.word	0x00000000
        /*0080*/ 	.short	0x0007
        /*0082*/ 	.short	0x0030
        /*0084*/ 	.byte	0x00, 0xf0, 0x21, 0x00


	//----- nvinfo : EIATTR_KPARAM_INFO
	.align		4
.L_27:
        /*0088*/ 	.byte	0x04, 0x17
        /*008a*/ 	.short	(.L_29 - .L_28)
.L_28:
        /*008c*/ 	.word	0x00000000
        /*0090*/ 	.short	0x0006
        /*0092*/ 	.short	0x0028
        /*0094*/ 	.byte	0x00, 0xf0, 0x21, 0x00


	//----- nvinfo : EIATTR_KPARAM_INFO
	.align		4
.L_29:
        /*0098*/ 	.byte	0x04, 0x17
        /*009a*/ 	.short	(.L_31 - .L_30)
.L_30:
        /*009c*/ 	.word	0x00000000
        /*00a0*/ 	.short	0x0005
        /*00a2*/ 	.short	0x0020
        /*00a4*/ 	.byte	0x00, 0xf0, 0x21, 0x00


	//----- nvinfo : EIATTR_KPARAM_INFO
	.align		4
.L_31:
        /*00a8*/ 	.byte	0x04, 0x17
        /*00aa*/ 	.short	(.L_33 - .L_32)
.L_32:
        /*00ac*/ 	.word	0x00000000
        /*00b0*/ 	.short	0x0004
        /*00b2*/ 	.short	0x0018
        /*00b4*/ 	.byte	0x00, 0xf0, 0x21, 0x00


	//----- nvinfo : EIATTR_KPARAM_INFO
	.align		4
.L_33:
        /*00b8*/ 	.byte	0x04, 0x17
        /*00ba*/ 	.short	(.L_35 - .L_34)
.L_34:
        /*00bc*/ 	.word	0x00000000
        /*00c0*/ 	.short	0x0003
        /*00c2*/ 	.short	0x0010
        /*00c4*/ 	.byte	0x00, 0xf0, 0x21, 0x00


	//----- nvinfo : EIATTR_KPARAM_INFO
	.align		4
.L_35:
        /*00c8*/ 	.byte	0x04, 0x17
        /*00ca*/ 	.short	(.L_37 - .L_36)
.L_36:
        /*00cc*/ 	.word	0x00000000
        /*00d0*/ 	.short	0x0002
        /*00d2*/ 	.short	0x0008
        /*00d4*/ 	.byte	0x00, 0xf0, 0x11, 0x00


	//----- nvinfo : EIATTR_KPARAM_INFO
	.align		4
.L_37:
        /*00d8*/ 	.byte	0x04, 0x17
        /*00da*/ 	.short	(.L_39 - .L_38)
.L_38:
        /*00dc*/ 	.word	0x00000000
        /*00e0*/ 	.short	0x0001
        /*00e2*/ 	.short	0x0004
        /*00e4*/ 	.byte	0x00, 0xf0, 0x11, 0x00


	//----- nvinfo : EIATTR_KPARAM_INFO
	.align		4
.L_39:
        /*00e8*/ 	.byte	0x04, 0x17
        /*00ea*/ 	.short	(.L_41 - .L_40)
.L_40:
        /*00ec*/ 	.word	0x00000000
        /*00f0*/ 	.short	0x0000
        /*00f2*/ 	.short	0x0000
        /*00f4*/ 	.byte	0x00, 0xf0, 0x11, 0x00


	//----- nvinfo : EIATTR_SPARSE_MMA_MASK
	.align		4
.L_41:
        /*00f8*/ 	.byte	0x03, 0x50
        /*00fa*/ 	.short	0x0000


	//----- nvinfo : EIATTR_MAXREG_COUNT
	.align		4
        /*00fc*/ 	.byte	0x03, 0x1b
        /*00fe*/ 	.short	0x00ff


	//----- nvinfo : EIATTR_NUM_BARRIERS
	.align		4
        /*0100*/ 	.byte	0x02, 0x4c
        /*0102*/ 	.byte	0x01
	.zero		1


	//----- nvinfo : EIATTR_MERCURY_ISA_VERSION
	.align		4
        /*0104*/ 	.byte	0x03, 0x5f
        /*0106*/ 	.short	0x0101


	//----- nvinfo : EIATTR_VRC_CTA_INIT_COUNT
	.align		4
        /*0108*/ 	.byte	0x02, 0x4a
	.zero		1
	.zero		1


	//----- nvinfo : EIATTR_EXIT_INSTR_OFFSETS
	.align		4
        /*010c*/ 	.byte	0x04, 0x1c
        /*010e*/ 	.short	(.L_43 - .L_42)


	//   ....[0]....
.L_42:
        /*0110*/ 	.word	0x00003270


	//   ....[1]....
        /*0114*/ 	.word	0x00003350


	//----- nvinfo : EIATTR_CRS_STACK_SIZE
	.align		4
.L_43:
        /*0118*/ 	.byte	0x04, 0x1e
        /*011a*/ 	.short	(.L_45 - .L_44)
.L_44:
        /*011c*/ 	.word	0x00000000


	//----- nvinfo : EIATTR_CBANK_PARAM_SIZE
	.align		4
.L_45:
        /*0120*/ 	.byte	0x03, 0x19
        /*0122*/ 	.short	0x0070


	//----- nvinfo : EIATTR_PARAM_CBANK
	.align		4
        /*0124*/ 	.byte	0x04, 0x0a
        /*0126*/ 	.short	(.L_47 - .L_46)
	.align		4
.L_46:
        /*0128*/ 	.word	index@(.nv.constant0._Z9calculateiiidddddPfS_S_S_S_S_S_)
        /*012c*/ 	.short	0x0380
        /*012e*/ 	.short	0x0070


	//----- nvinfo : EIATTR_SW_WAR
	.align		4
.L_47:
        /*0130*/ 	.byte	0x04, 0x36
        /*0132*/ 	.short	(.L_49 - .L_48)
.L_48:
        /*0134*/ 	.word	0x00000008
.L_49:


//--------------------- .nv.callgraph             --------------------------
	.section	.nv.callgraph,"",@"SHT_CUDA_CALLGRAPH"
	.align	4
	.sectionentsize	8
	.align		4
        /*0000*/ 	.word	0x00000000
	.align		4
        /*0004*/ 	.word	0xffffffff
	.align		4
        /*0008*/ 	.word	0x00000000
	.align		4
        /*000c*/ 	.word	0xfffffffe
	.align		4
        /*0010*/ 	.word	0x00000000
	.align		4
        /*0014*/ 	.word	0xfffffffd
	.align		4
        /*0018*/ 	.word	0x00000000
	.align		4
        /*001c*/ 	.word	0xfffffffc


//--------------------- .text._Z9calculateiiidddddPfS_S_S_S_S_S_ --------------------------
	.section	.text._Z9calculateiiidddddPfS_S_S_S_S_S_,"ax",@progbits
	.align	128
        .global         _Z9calculateiiidddddPfS_S_S_S_S_S_
        .type           _Z9calculateiiidddddPfS_S_S_S_S_S_,@function
        .size           _Z9calculateiiidddddPfS_S_S_S_S_S_,(.L_x_79 - _Z9calculateiiidddddPfS_S_S_S_S_S_)
        .other          _Z9calculateiiidddddPfS_S_S_S_S_S_,@"STO_CUDA_ENTRY STV_DEFAULT"
_Z9calculateiiidddddPfS_S_S_S_S_S_:
.text._Z9calculateiiidddddPfS_S_S_S_S_S_:
[----:B------:R-:W-:Y:S01]  /*0000*/  LDC R1, c[0x0][0x37c] ;  /* 0x0000df00ff017b82 */ /* 0x000fe20000000800 */
[----:B------:R-:W0:Y:S07]  /*0010*/  S2R R7, SR_TID.Y ;  /* 0x0000000000077919 */ /* 0x000e2e0000002200 */
[----:B------:R-:W1:Y:S01]  /*0020*/  LDC R5, c[0x0][0x360] ;  /* 0x0000d800ff057b82 */ /* 0x000e620000000800 */
[----:B------:R-:W2:Y:S01]  /*0030*/  LDCU.64 UR8, c[0x0][0x380] ;  /* 0x00007000ff0877ac */ /* 0x000ea20008000a00 */
[----:B------:R-:W-:Y:S01]  /*0040*/  BSSY.RECONVERGENT B1, `(.L_x_0) ;  /* 0x00000ab000017945 */ /* 0x000fe20003800200 */
[----:B------:R-:W1:Y:S05]  /*0050*/  S2R R0, SR_TID.X ;  /* 0x0000000000007919 */ /* 0x000e6a0000002100 */
[----:B------:R-:W0:Y:S08]  /*0060*/  S2UR UR6, SR_CTAID.Y ;  /* 0x00000000000679c3 */ /* 0x000e300000002600 */
[----:B------:R-:W0:Y:S01]  /*0070*/  LDC R6, c[0x0][0x364] ;  /* 0x0000d900ff067b82 */ /* 0x000e220000000800 */
[----:B--2---:R-:W-:-:S07]  /*0080*/  UIADD3 UR4, UPT, UPT, UR9, -0x1, URZ ;  /* 0xffffffff09047890 */ /* 0x004fce000fffe0ff */
[----:B------:R-:W1:Y:S08]  /*0090*/  S2UR UR5, SR_CTAID.X ;  /* 0x00000000000579c3 */ /* 0x000e700000002500 */
[----:B------:R-:W2:Y:S01]  /*00a0*/  LDC.64 R2, c[0x0][0x3d0] ;  /* 0x0000f400ff027b82 */ /* 0x000ea20000000a00 */
[----:B0-----:R-:W-:Y:S01]  /*00b0*/  IMAD R6, R6, UR6, R7 ;  /* 0x0000000606067c24 */ /* 0x001fe2000f8e0207 */
[----:B------:R-:W0:Y:S03]  /*00c0*/  LDCU.64 UR6, c[0x0][0x358] ;  /* 0x00006b00ff0677ac */ /* 0x000e260008000a00 */
[C---:B------:R-:W-:Y:S01]  /*00d0*/  IMAD R42, R6.reuse, UR8, RZ ;  /* 0x00000008062a7c24 */ /* 0x040fe2000f8e02ff */
[----:B------:R-:W-:Y:S01]  /*00e0*/  ISETP.GE.AND P0, PT, R6, UR4, PT ;  /* 0x0000000406007c0c */ /* 0x000fe2000bf06270 */
[----:B-1----:R-:W-:-:S03]  /*00f0*/  IMAD R5, R5, UR5, R0 ;  /* 0x0000000505057c24 */ /* 0x002fc6000f8e0200 */
[----:B------:R-:W-:Y:S01]  /*0100*/  ISETP.NE.AND P0, PT, R6, RZ, !P0 ;  /* 0x000000ff0600720c */ /* 0x000fe20004705270 */
[----:B------:R-:W-:Y:S01]  /*0110*/  UIADD3 UR5, UPT, UPT, UR8, -0x1, URZ ;  /* 0xffffffff08057890 */ /* 0x000fe2000fffe0ff */
[C---:B------:R-:W-:Y:S02]  /*0120*/  IMAD.IADD R4, R5.reuse, 0x1, R42 ;  /* 0x0000000105047824 */ /* 0x040fe400078e022a */
[C---:B------:R-:W-:Y:S02]  /*0130*/  ISETP.GT.AND P0, PT, R5.reuse, RZ, P0 ;  /* 0x000000ff0500720c */ /* 0x040fe40000704270 */
[C---:B------:R-:W-:Y:S02]  /*0140*/  VIADD R0, R4.reuse, -UR8 ;  /* 0x8000000804007c36 */ /* 0x040fe40008000000 */
[----:B------:R-:W-:Y:S01]  /*0150*/  ISETP.LT.AND P0, PT, R5, UR5, P0 ;  /* 0x0000000505007c0c */ /* 0x000fe20008701270 */
[----:B--2---:R-:W-:-:S12]  /*0160*/  IMAD.WIDE R2, R4, 0x4, R2 ;  /* 0x0000000404027825 */ /* 0x004fd800078e0202 */
[----:B0-----:R-:W-:Y:S05]  /*0170*/  @!P0 BRA `(.L_x_1) ;  /* 0x00000008005c8947 */ /* 0x001fea0003800000 */
[----:B------:R-:W0:Y:S08]  /*0180*/  LDC R7, c[0x0][0x3a4] ;  /* 0x0000e900ff077b82 */ /* 0x000e300000000800 */
[----:B------:R-:W1:Y:S01]  /*0190*/  LDC.64 R30, c[0x0][0x3a0] ;  /* 0x0000e800ff1e7b82 */ /* 0x000e620000000a00 */
[----:B0-----:R-:W1:Y:S01]  /*01a0*/  MUFU.RCP64H R9, R7 ;  /* 0x0000000700097308 */ /* 0x001e620000001800 */
[----:B------:R-:W-:-:S04]  /*01b0*/  IADD3 R8, PT, PT, R7, 0x300402, RZ ;  /* 0x0030040207087810 */ /* 0x000fc80007ffe0ff */
[----:B------:R-:W-:Y:S02]  /*01c0*/  FSETP.GEU.AND P1, PT, |R8|, 5.8789094863358348022e-39, PT ;  /* 0x004004020800780b */ /* 0x000fe40003f2e200 */
[----:B-1----:R-:W-:-:S08]  /*01d0*/  DFMA R10, R8, -R30, 1 ;  /* 0x3ff00000080a742b */ /* 0x002fd0000000081e */
[----:B------:R-:W-:-:S08]  /*01e0*/  DFMA R10, R10, R10, R10 ;  /* 0x0000000a0a0a722b */ /* 0x000fd0000000000a */
[----:B------:R-:W-:-:S08]  /*01f0*/  DFMA R10, R8, R10, R8 ;  /* 0x0000000a080a722b */ /* 0x000fd00000000008 */
[----:B------:R-:W-:-:S08]  /*0200*/  DFMA R30, R10, -R30, 1 ;  /* 0x3ff000000a1e742b */ /* 0x000fd0000000081e */
[----:B------:R-:W-:Y:S01]  /*0210*/  DFMA R30, R10, R30, R10 ;  /* 0x0000001e0a1e722b */ /* 0x000fe2000000000a */
[----:B------:R-:W-:Y:S10]  /*0220*/  @P1 BRA `(.L_x_2) ;  /* 0x0000000000101947 */ /* 0x000ff40003800000 */
[----:B------:R-:W-:Y:S02]  /*0230*/  LOP3.LUT R7, R7, 0x7fffffff, RZ, 0xc0, !PT ;  /* 0x7fffffff07077812 */ /* 0x000fe400078ec0ff */
[----:B------:R-:W-:-:S03]  /*0240*/  MOV R16, 0x270 ;  /* 0x0000027000107802 */ /* 0x000fc60000000f00 */
[----:B------:R-:W-:-:S07]  /*0250*/  VIADD R7, R7, 0xfff00000 ;  /* 0xfff0000007077836 */ /* 0x000fce0000000000 */
[----:B------:R-:W-:Y:S05]  /*0260*/  CALL.REL.NOINC `($__internal_0_$__cuda_sm20_dblrcp_rn_slowpath_v3) ;  /* 0x00000030003c7944 */ /* 0x000fea0003c00000 */
.L_x_2:
[----:B------:R-:W0:Y:S08]  /*0270*/  LDC.64 R28, c[0x0][0x3b8] ;  /* 0x0000ee00ff1c7b82 */ /* 0x000e300000000a00 */
[----:B------:R-:W1:Y:S01]  /*0280*/  LDC.64 R26, c[0x0][0x390] ;  /* 0x0000e400ff1a7b82 */ /* 0x000e620000000a00 */
[----:B0-----:R-:W-:-:S05]  /*0290*/  IMAD.WIDE R28, R4, 0x4, R28 ;  /* 0x00000004041c7825 */ /* 0x001fca00078e021c */
[----:B------:R-:W2:Y:S04]  /*02a0*/  LDG.E R7, desc[UR6][R28.64+0x4] ;  /* 0x000004061c077981 */ /* 0x000ea8000c1e1900 */
[----:B------:R-:W2:Y:S01]  /*02b0*/  LDG.E R12, desc[UR6][R28.64+-0x4] ;  /* 0xfffffc061c0c7981 */ /* 0x000ea2000c1e1900 */
[----:B-1----:R-:W-:Y:S01]  /*02c0*/  DADD R26, R26, R26 ;  /* 0x000000001a1a7229 */ /* 0x002fe2000000001a */
[----:B------:R-:W-:Y:S01]  /*02d0*/  IMAD.MOV.U32 R8, RZ, RZ, 0x1 ;  /* 0x00000001ff087424 */ /* 0x000fe200078e00ff */
[----:B------:R-:W-:Y:S04]  /*02e0*/  BSSY.RECONVERGENT B2, `(.L_x_3) ;  /* 0x0000017000027945 */ /* 0x000fe80003800200 */
[----:B------:R-:W0:Y:S02]  /*02f0*/  MUFU.RCP64H R9, R27 ;  /* 0x0000001b00097308 */ /* 0x000e240000001800 */
[----:B0-----:R-:W-:-:S08]  /*0300*/  DFMA R10, -R26, R8, 1 ;  /* 0x3ff000001a0a742b */ /* 0x001fd00000000108 */
[----:B------:R-:W-:-:S08]  /*0310*/  DFMA R10, R10, R10, R10 ;  /* 0x0000000a0a0a722b */ /* 0x000fd0000000000a */
[----:B------:R-:W-:Y:S01]  /*0320*/  DFMA R8, R8, R10, R8 ;  /* 0x0000000a0808722b */ /* 0x000fe20000000008 */
[----:B--2---:R-:W-:-:S07]  /*0330*/  FADD R7, R7, -R12 ;  /* 0x8000000c07077221 */ /* 0x004fce0000000000 */
[----:B------:R-:W-:Y:S01]  /*0340*/  DFMA R12, -R26, R8, 1 ;  /* 0x3ff000001a0c742b */ /* 0x000fe20000000108 */
[----:B------:R-:W0:Y:S07]  /*0350*/  F2F.F64.F32 R10, R7 ;  /* 0x00000007000a7310 */ /* 0x000e2e0000201800 */
[----:B------:R-:W-:-:S08]  /*0360*/  DFMA R12, R8, R12, R8 ;  /* 0x0000000c080c722b */ /* 0x000fd00000000008 */
[----:B0-----:R-:W-:Y:S01]  /*0370*/  DMUL R24, R10, R12 ;  /* 0x0000000c0a187228 */ /* 0x001fe20000000000 */
[----:B------:R-:W-:-:S07]  /*0380*/  FSETP.GEU.AND P2, PT, |R11|, 6.5827683646048100446e-37, PT ;  /* 0x036000000b00780b */ /* 0x000fce0003f4e200 */
[----:B------:R-:W-:-:S08]  /*0390*/  DFMA R8, -R26, R24, R10 ;  /* 0x000000181a08722b */ /* 0x000fd0000000010a */
[----:B------:R-:W-:-:S10]  /*03a0*/  DFMA R24, R12, R8, R24 ;  /* 0x000000080c18722b */ /* 0x000fd40000000018 */
[----:B------:R-:W-:-:S05]  /*03b0*/  FFMA R8, RZ, R27, R25 ;  /* 0x0000001bff087223 */ /* 0x000fca0000000019 */
[----:B------:R-:W-:-:S13]  /*03c0*/  FSETP.GT.AND P1, PT, |R8|, 1.469367938527859385e-39, PT ;  /* 0x001000000800780b */ /* 0x000fda0003f24200 */
[----:B------:R-:W-:Y:S05]  /*03d0*/  @P1 BRA P2, `(.L_x_4) ;  /* 0x00000000001c1947 */ /* 0x000fea0001000000 */
[----:B------:R-:W-:Y:S01]  /*03e0*/  MOV R7, R11 ;  /* 0x0000000b00077202 */ /* 0x000fe20000000f00 */
[----:B------:R-:W-:Y:S01]  /*03f0*/  IMAD.MOV.U32 R16, RZ, RZ, R26 ;  /* 0x000000ffff107224 */ /* 0x000fe200078e001a */
[----:B------:R-:W-:Y:S01]  /*0400*/  MOV R8, 0x430 ;  /* 0x0000043000087802 */ /* 0x000fe20000000f00 */
[----:B------:R-:W-:-:S07]  /*0410*/  IMAD.MOV.U32 R17, RZ, RZ, R27 ;  /* 0x000000ffff117224 */ /* 0x000fce00078e001b */
[----:B------:R-:W-:Y:S05]  /*0420*/  CALL.REL.NOINC `($__internal_1_$__cuda_sm20_div_rn_f64_full) ;  /* 0x00000030007c7944 */ /* 0x000fea0003c00000 */
[----:B------:R-:W-:Y:S01]  /*0430*/  MOV R24, R10 ;  /* 0x0000000a00187202 */ /* 0x000fe20000000f00 */
[----:B------:R-:W-:-:S07]  /*0440*/  IMAD.MOV.U32 R25, RZ, RZ, R7 ;  /* 0x000000ffff197224 */ /* 0x000fce00078e0007 */
.L_x_4:
[----:B------:R-:W-:Y:S05]  /*0450*/  BSYNC.RECONVERGENT B2 ;  /* 0x0000000000027941 */ /* 0x000fea0003800200 */
.L_x_3:
[----:B------:R-:W0:Y:S01]  /*0460*/  LDC.64 R8, c[0x0][0x3c0] ;  /* 0x0000f000ff087b82 */ /* 0x000e220000000a00 */
[----:B------:R-:W1:Y:S07]  /*0470*/  LDCU UR5, c[0x0][0x380] ;  /* 0x00007000ff0577ac */ /* 0x000e6e0008000800 */
[----:B------:R-:W2:Y:S01]  /*0480*/  LDC.64 R20, c[0x0][0x398] ;  /* 0x0000e600ff147b82 */ /* 0x000ea20000000a00 */
[----:B-1----:R-:W-:Y:S02]  /*0490*/  VIADD R7, R4, UR5 ;  /* 0x0000000504077c36 */ /* 0x002fe40008000000 */
[----:B0-----:R-:W-:-:S04]  /*04a0*/  IMAD.WIDE R22, R0, 0x4, R8 ;  /* 0x0000000400167825 */ /* 0x001fc800078e0208 */
[----:B------:R-:W-:Y:S02]  /*04b0*/  IMAD.WIDE R8, R7, 0x4, R8 ;  /* 0x0000000407087825 */ /* 0x000fe400078e0208 */
[----:B------:R-:W3:Y:S04]  /*04c0*/  LDG.E R7, desc[UR6][R22.64] ;  /* 0x0000000616077981 */ /* 0x000ee8000c1e1900 */
[----:B------:R-:W3:Y:S01]  /*04d0*/  LDG.E R8, desc[UR6][R8.64] ;  /* 0x0000000608087981 */ /* 0x000ee2000c1e1900 */
[----:B--2---:R-:W-:Y:S01]  /*04e0*/  DADD R20, R20, R20 ;  /* 0x0000000014147229 */ /* 0x004fe20000000014 */
[----:B------:R-:W-:Y:S01]  /*04f0*/  MOV R10, 0x1 ;  /* 0x00000001000a7802 */ /* 0x000fe20000000f00 */
[----:B------:R-:W-:Y:S04]  /*0500*/  BSSY.RECONVERGENT B2, `(.L_x_5) ;  /* 0x0000017000027945 */ /* 0x000fe80003800200 */
[----:B------:R-:W0:Y:S02]  /*0510*/  MUFU.RCP64H R11, R21 ;  /* 0x00000015000b7308 */ /* 0x000e240000001800 */
[----:B0-----:R-:W-:-:S08]  /*0520*/  DFMA R12, -R20, R10, 1 ;  /* 0x3ff00000140c742b */ /* 0x001fd0000000010a */
[----:B------:R-:W-:-:S08]  /*0530*/  DFMA R12, R12, R12, R12 ;  /* 0x0000000c0c0c722b */ /* 0x000fd0000000000c */
[----:B------:R-:W-:-:S08]  /*0540*/  DFMA R12, R10, R12, R10 ;  /* 0x0000000c0a0c722b */ /* 0x000fd0000000000a */
[----:B------:R-:W-:-:S08]  /*0550*/  DFMA R14, -R20, R12, 1 ;  /* 0x3ff00000140e742b */ /* 0x000fd0000000010c */
[----:B------:R-:W-:Y:S01]  /*0560*/  DFMA R14, R12, R14, R12 ;  /* 0x0000000e0c0e722b */ /* 0x000fe2000000000c */
[----:B---3--:R-:W-:-:S04]  /*0570*/  FADD R7, R8, -R7 ;  /* 0x8000000708077221 */ /* 0x008fc80000000000 */
[----:B------:R-:W0:Y:S03]  /*0580*/  F2F.F64.F32 R10, R7 ;  /* 0x00000007000a7310 */ /* 0x000e260000201800 */
[----:B0-----:R-:W-:Y:S01]  /*0590*/  DMUL R18, R10, R14 ;  /* 0x0000000e0a127228 */ /* 0x001fe20000000000 */
[----:B------:R-:W-:-:S07]  /*05a0*/  FSETP.GEU.AND P2, PT, |R11|, 6.5827683646048100446e-37, PT ;  /* 0x036000000b00780b */ /* 0x000fce0003f4e200 */
[----:B------:R-:W-:-:S08]  /*05b0*/  DFMA R8, -R20, R18, R10 ;  /* 0x000000121408722b */ /* 0x000fd0000000010a */
[----:B------:R-:W-:-:S10]  /*05c0*/  DFMA R18, R14, R8, R18 ;  /* 0x000000080e12722b */ /* 0x000fd40000000012 */
[----:B------:R-:W-:-:S05]  /*05d0*/  FFMA R8, RZ, R21, R19 ;  /* 0x00000015ff087223 */ /* 0x000fca0000000013 */
[----:B------:R-:W-:-:S13]  /*05e0*/  FSETP.GT.AND P1, PT, |R8|, 1.469367938527859385e-39, PT ;  /* 0x001000000800780b */ /* 0x000fda0003f24200 */
[----:B------:R-:W-:Y:S05]  /*05f0*/  @P1 BRA P2, `(.L_x_6) ;  /* 0x00000000001c1947 */ /* 0x000fea0001000000 */
[----:B------:R-:W-:Y:S01]  /*0600*/  IMAD.MOV.U32 R7, RZ, RZ, R11 ;  /* 0x000000ffff077224 */ /* 0x000fe200078e000b */
[----:B------:R-:W-:Y:S01]  /*0610*/  MOV R17, R21 ;  /* 0x0000001500117202 */ /* 0x000fe20000000f00 */
[----:B------:R-:W-:Y:S01]  /*0620*/  IMAD.MOV.U32 R16, RZ, RZ, R20 ;  /* 0x000000ffff107224 */ /* 0x000fe200078e0014 */
[----:B------:R-:W-:-:S07]  /*0630*/  MOV R8, 0x650 ;  /* 0x0000065000087802 */ /* 0x000fce0000000f00 */
[----:B------:R-:W-:Y:S05]  /*0640*/  CALL.REL.NOINC `($__internal_1_$__cuda_sm20_div_rn_f64_full) ;  /* 0x0000002c00f47944 */ /* 0x000fea0003c00000 */
[----:B------:R-:W-:Y:S02]  /*0650*/  IMAD.MOV.U32 R18, RZ, RZ, R10 ;  /* 0x000000ffff127224 */ /* 0x000fe400078e000a */
[----:B------:R-:W-:-:S07]  /*0660*/  IMAD.MOV.U32 R19, RZ, RZ, R7 ;  /* 0x000000ffff137224 */ /* 0x000fce00078e0007 */
.L_x_6:
[----:B------:R-:W-:Y:S05]  /*0670*/  BSYNC.RECONVERGENT B2 ;  /* 0x0000000000027941 */ /* 0x000fea0003800200 */
.L_x_5:
[----:B------:R-:W0:Y:S08]  /*0680*/  LDC R7, c[0x0][0x380] ;  /* 0x0000e000ff077b82 */ /* 0x000e300000000800 */
[----:B------:R-:W1:Y:S01]  /*0690*/  LDC.64 R8, c[0x0][0x3b8] ;  /* 0x0000ee00ff087b82 */ /* 0x000e620000000a00 */
[----:B0-----:R-:W-:-:S06]  /*06a0*/  IMAD.WIDE R28, R7, 0x4, R28 ;  /* 0x00000004071c7825 */ /* 0x001fcc00078e021c */
[----:B------:R-:W2:Y:S01]  /*06b0*/  LDG.E R28, desc[UR6][R28.64] ;  /* 0x000000061c1c7981 */ /* 0x000ea2000c1e1900 */
[----:B-1----:R-:W-:-:S06]  /*06c0*/  IMAD.WIDE R8, R0, 0x4, R8 ;  /* 0x0000000400087825 */ /* 0x002fcc00078e0208 */
[----:B------:R-:W2:Y:S01]  /*06d0*/  LDG.E R9, desc[UR6][R8.64] ;  /* 0x0000000608097981 */ /* 0x000ea2000c1e1900 */
[----:B------:R-:W0:Y:S01]  /*06e0*/  MUFU.RCP64H R11, R21 ;  /* 0x00000015000b7308 */ /* 0x000e220000001800 */
[----:B------:R-:W-:-:S06]  /*06f0*/  MOV R10, 0x1 ;  /* 0x00000001000a7802 */ /* 0x000fcc0000000f00 */
[----:B0-----:R-:W-:-:S08]  /*0700*/  DFMA R12, -R20, R10, 1 ;  /* 0x3ff00000140c742b */ /* 0x001fd0000000010a */
[----:B------:R-:W-:-:S08]  /*0710*/  DFMA R12, R12, R12, R12 ;  /* 0x0000000c0c0c722b */ /* 0x000fd0000000000c */
[----:B------:R-:W-:-:S08]  /*0720*/  DFMA R10, R10, R12, R10 ;  /* 0x0000000c0a0a722b */ /* 0x000fd0000000000a */
[----:B------:R-:W-:-:S08]  /*0730*/  DFMA R14, -R20, R10, 1 ;  /* 0x3ff00000140e742b */ /* 0x000fd0000000010a */
[----:B------:R-:W-:Y:S01]  /*0740*/  DFMA R14, R10, R14, R10 ;  /* 0x0000000e0a0e722b */ /* 0x000fe2000000000a */
[----:B------:R-:W-:Y:S01]  /*0750*/  BSSY.RECONVERGENT B2, `(.L_x_7) ;  /* 0x0000014000027945 */ /* 0x000fe20003800200 */
[----:B--2---:R-:W-:-:S06]  /*0760*/  FADD R12, R28, -R9 ;  /* 0x800000091c0c7221 */ /* 0x004fcc0000000000 */
[----:B------:R-:W0:Y:S02]  /*0770*/  F2F.F64.F32 R12, R12 ;  /* 0x0000000c000c7310 */ /* 0x000e240000201800 */
[----:B0-----:R-:W-:-:S08]  /*0780*/  DMUL R10, R14, R12 ;  /* 0x0000000c0e0a7228 */ /* 0x001fd00000000000 */
[----:B------:R-:W-:-:S08]  /*0790*/  DFMA R8, -R20, R10, R12 ;  /* 0x0000000a1408722b */ /* 0x000fd0000000010c */
[----:B------:R-:W-:Y:S01]  /*07a0*/  DFMA R10, R14, R8, R10 ;  /* 0x000000080e0a722b */ /* 0x000fe2000000000a */
[----:B------:R-:W-:-:S09]  /*07b0*/  FSETP.GEU.AND P2, PT, |R13|, 6.5827683646048100446e-37, PT ;  /* 0x036000000d00780b */ /* 0x000fd20003f4e200 */
[----:B------:R-:W-:Y:S01]  /*07c0*/  FFMA R7, RZ, R21, R11 ;  /* 0x00000015ff077223 */ /* 0x000fe2000000000b */
[----:B------:R-:W-:-:S04]  /*07d0*/  DADD R8, R18, R24 ;  /* 0x0000000012087229 */ /* 0x000fc80000000018 */
[----:B------:R-:W-:Y:S01]  /*07e0*/  FSETP.GT.AND P1, PT, |R7|, 1.469367938527859385e-39, PT ;  /* 0x001000000700780b */ /* 0x000fe20003f24200 */
[----:B------:R-:W-:-:S08]  /*07f0*/  DMUL R24, R24, R24 ;  /* 0x0000001818187228 */ /* 0x000fd00000000000 */
[----:B------:R-:W-:-:S04]  /*0800*/  DFMA R30, R8, R30, -R24 ;  /* 0x0000001e081e722b */ /* 0x000fc80000000818 */
[----:B------:R-:W-:Y:S07]  /*0810*/  @P1 BRA P2, `(.L_x_8) ;  /* 0x00000000001c1947 */ /* 0x000fee0001000000 */
[----:B------:R-:W-:Y:S01]  /*0820*/  IMAD.MOV.U32 R10, RZ, RZ, R12 ;  /* 0x000000ffff0a7224 */ /* 0x000fe200078e000c */
[----:B------:R-:W-:Y:S01]  /*0830*/  MOV R16, R20 ;  /* 0x0000001400107202 */ /* 0x000fe20000000f00 */
[----:B------:R-:W-:Y:S01]  /*0840*/  IMAD.MOV.U32 R7, RZ, RZ, R13 ;  /* 0x000000ffff077224 */ /* 0x000fe200078e000d */
[----:B------:R-:W-:Y:S01]  /*0850*/  MOV R8, 0x880 ;  /* 0x0000088000087802 */ /* 0x000fe20000000f00 */
[----:B------:R-:W-:-:S07]  /*0860*/  IMAD.MOV.U32 R17, RZ, RZ, R21 ;  /* 0x000000ffff117224 */ /* 0x000fce00078e0015 */
[----:B------:R-:W-:Y:S05]  /*0870*/  CALL.REL.NOINC `($__internal_1_$__cuda_sm20_div_rn_f64_full) ;  /* 0x0000002c00687944 */ /* 0x000fea0003c00000 */
[----:B------:R-:W-:-:S07]  /*0880*/  IMAD.MOV.U32 R11, RZ, RZ, R7 ;  /* 0x000000ffff0b7224 */ /* 0x000fce00078e0007 */
.L_x_8:
[----:B------:R-:W-:Y:S05]  /*0890*/  BSYNC.RECONVERGENT B2 ;  /* 0x0000000000027941 */ /* 0x000fea0003800200 */
.L_x_7:
[----:B------:R-:W0:Y:S02]  /*08a0*/  LDC R7, c[0x0][0x380] ;  /* 0x0000e000ff077b82 */ /* 0x000e240000000800 */
[----:B0-----:R-:W-:-:S05]  /*08b0*/  IMAD.WIDE R22, R7, 0x4, R22 ;  /* 0x0000000407167825 */ /* 0x001fca00078e0216 */
[----:B------:R-:W2:Y:S04]  /*08c0*/  LDG.E R7, desc[UR6][R22.64+0x4] ;  /* 0x0000040616077981 */ /* 0x000ea8000c1e1900 */
[----:B------:R-:W2:Y:S01]  /*08d0*/  LDG.E R14, desc[UR6][R22.64+-0x4] ;  /* 0xfffffc06160e7981 */ /* 0x000ea2000c1e1900 */
[----:B------:R-:W0:Y:S01]  /*08e0*/  MUFU.RCP64H R9, R27 ;  /* 0x0000001b00097308 */ /* 0x000e220000001800 */
[----:B------:R-:W-:Y:S01]  /*08f0*/  MOV R8, 0x1 ;  /* 0x0000000100087802 */ /* 0x000fe20000000f00 */
[----:B------:R-:W-:Y:S05]  /*0900*/  BSSY.RECONVERGENT B2, `(.L_x_9) ;  /* 0x0000017000027945 */ /* 0x000fea0003800200 */
[----:B0-----:R-:W-:-:S08]  /*0910*/  DFMA R12, -R26, R8, 1 ;  /* 0x3ff000001a0c742b */ /* 0x001fd00000000108 */
[----:B------:R-:W-:Y:S01]  /*0920*/  DFMA R12, R12, R12, R12 ;  /* 0x0000000c0c0c722b */ /* 0x000fe2000000000c */
[----:B--2---:R-:W-:-:S07]  /*0930*/  FADD R7, R7, -R14 ;  /* 0x8000000e07077221 */ /* 0x004fce0000000000 */
[----:B------:R-:W-:Y:S01]  /*0940*/  DFMA R14, R8, R12, R8 ;  /* 0x0000000c080e722b */ /* 0x000fe20000000008 */
[----:B------:R-:W0:Y:S07]  /*0950*/  F2F.F64.F32 R8, R7 ;  /* 0x0000000700087310 */ /* 0x000e2e0000201800 */
[----:B------:R-:W-:-:S08]  /*0960*/  DFMA R16, -R26, R14, 1 ;  /* 0x3ff000001a10742b */ /* 0x000fd0000000010e */
[----:B------:R-:W-:Y:S02]  /*0970*/  DFMA R16, R14, R16, R14 ;  /* 0x000000100e10722b */ /* 0x000fe4000000000e */
[----:B0-----:R-:W-:-:S08]  /*0980*/  DMUL R12, R8, R10 ;  /* 0x0000000a080c7228 */ /* 0x001fd00000000000 */
[----:B------:R-:W-:Y:S02]  /*0990*/  DMUL R10, R16, R12 ;  /* 0x0000000c100a7228 */ /* 0x000fe40000000000 */
[----:B------:R-:W-:-:S06]  /*09a0*/  FSETP.GEU.AND P2, PT, |R13|, 6.5827683646048100446e-37, PT ;  /* 0x036000000d00780b */ /* 0x000fcc0003f4e200 */
        /* <DEDUP_REMOVED lines=8> */
[----:B------:R-:W-:Y:S01]  /*0a30*/  MOV R8, 0xa60 ;  /* 0x00000a6000087802 */ /* 0x000fe20000000f00 */
[----:B------:R-:W-:-:S07]  /*0a40*/  IMAD.MOV.U32 R17, RZ, RZ, R27 ;  /* 0x000000ffff117224 */ /* 0x000fce00078e001b */
[----:B------:R-:W-:Y:S05]  /*0a50*/  CALL.REL.NOINC `($__internal_1_$__cuda_sm20_div_rn_f64_full) ;  /* 0x0000002800f07944 */ /* 0x000fea0003c00000 */
[----:B------:R-:W-:-:S07]  /*0a60*/  IMAD.MOV.U32 R11, RZ, RZ, R7 ;  /* 0x000000ffff0b7224 */ /* 0x000fce00078e0007 */
.L_x_10:
[----:B------:R-:W-:Y:S05]  /*0a70*/  BSYNC.RECONVERGENT B2 ;  /* 0x0000000000027941 */ /* 0x000fea0003800200 */
.L_x_9:
[----:B------:R-:W-:Y:S01]  /*0a80*/  DADD R10, R10, R10 ;  /* 0x000000000a0a7229 */ /* 0x000fe2000000000a */
[----:B------:R-:W0:Y:S07]  /*0a90*/  LDCU.64 UR8, c[0x0][0x3a8] ;  /* 0x00007500ff0877ac */ /* 0x000e2e0008000a00 */
[----:B------:R-:W-:-:S08]  /*0aa0*/  DADD R10, R30, -R10 ;  /* 0x000000001e0a7229 */ /* 0x000fd0000000080a */
[----:B------:R-:W-:-:S08]  /*0ab0*/  DFMA R10, -R18, R18, R10 ;  /* 0x00000012120a722b */ /* 0x000fd0000000010a */
[----:B0-----:R-:W-:-:S10]  /*0ac0*/  DMUL R10, R10, UR8 ;  /* 0x000000080a0a7c28 */ /* 0x001fd40008000000 */
[----:B------:R-:W0:Y:S02]  /*0ad0*/  F2F.F32.F64 R11, R10 ;  /* 0x0000000a000b7310 */ /* 0x000e240000301000 */
[----:B0-----:R0:W-:Y:S02]  /*0ae0*/  STG.E desc[UR6][R2.64], R11 ;  /* 0x0000000b02007986 */ /* 0x0011e4000c101906 */
.L_x_1:
[----:B------:R-:W-:Y:S05]  /*0af0*/  BSYNC.RECONVERGENT B1 ;  /* 0x0000000000017941 */ /* 0x000fea0003800200 */
.L_x_0:
[----:B------:R-:W1:Y:S02]  /*0b00*/  LDCU UR5, c[0x0][0x388] ;  /* 0x00007100ff0577ac */ /* 0x000e640008000800 */
[----:B-1----:R-:W-:Y:S01]  /*0b10*/  UISETP.GE.AND UP0, UPT, UR5, 0x1, UPT ;  /* 0x000000010500788c */ /* 0x002fe2000bf06270 */
[----:B------:R-:W-:Y:S08]  /*0b20*/  BAR.SYNC.DEFER_BLOCKING 0x0 ;  /* 0x0000000000007b1d */ /* 0x000ff00000010000 */
[----:B------:R-:W-:Y:S05]  /*0b30*/  BRA.U !UP0, `(.L_x_11) ;  /* 0x00000015085c7547 */ /* 0x000fea000b800000 */
[----:B------:R-:W1:Y:S01]  /*0b40*/  LDC.64 R18, c[0x0][0x398] ;  /* 0x0000e600ff127b82 */ /* 0x000e620000000a00 */
[----:B------:R-:W-:-:S07]  /*0b50*/  UISETP.GE.U32.AND UP0, UPT, UR5, 0x4, UPT ;  /* 0x000000040500788c */ /* 0x000fce000bf06070 */
[----:B------:R-:W2:Y:S08]  /*0b60*/  LDC.64 R20, c[0x0][0x390] ;  /* 0x0000e400ff147b82 */ /* 0x000eb00000000a00 */
[----:B------:R-:W3:Y:S08]  /*0b70*/  LDC.64 R24, c[0x0][0x3e8] ;  /* 0x0000fa00ff187b82 */ /* 0x000ef00000000a00 */
[----:B------:R-:W4:Y:S01]  /*0b80*/  LDC R39, c[0x0][0x380] ;  /* 0x0000e000ff277b82 */ /* 0x000f220000000800 */
[----:B-1----:R-:W-:-:S07]  /*0b90*/  DMUL R18, R18, R18 ;  /* 0x0000001212127228 */ /* 0x002fce0000000000 */
[----:B------:R-:W1:Y:S01]  /*0ba0*/  LDC.64 R34, c[0x0][0x3c8] ;  /* 0x0000f200ff227b82 */ /* 0x000e620000000a00 */
[----:B--2---:R-:W-:Y:S01]  /*0bb0*/  DMUL R20, R20, R20 ;  /* 0x0000001414147228 */ /* 0x004fe20000000000 */
[----:B---3--:R-:W-:-:S07]  /*0bc0*/  IMAD.WIDE R22, R4, 0x4, R24 ;  /* 0x0000000404167825 */ /* 0x008fce00078e0218 */
[----:B------:R-:W-:Y:S01]  /*0bd0*/  DADD R32, R18, R20 ;  /* 0x0000000012207229 */ /* 0x000fe20000000014 */
[----:B------:R-:W-:Y:S01]  /*0be0*/  IMAD.WIDE R24, R0, 0x4, R24 ;  /* 0x0000000400187825 */ /* 0x000fe200078e0218 */
[----:B----4-:R-:W-:-:S03]  /*0bf0*/  IADD3 R31, PT, PT, R5, R39, RZ ;  /* 0x00000027051f7210 */ /* 0x010fc60007ffe0ff */
[----:B------:R-:W-:-:S03]  /*0c00*/  IMAD R41, R39, UR4, RZ ;  /* 0x0000000427297c24 */ /* 0x000fc6000f8e02ff */
[----:B------:R-:W-:Y:S01]  /*0c10*/  DADD R32, R32, R32 ;  /* 0x0000000020207229 */ /* 0x000fe20000000020 */
[----:B------:R-:W-:-:S04]  /*0c20*/  IMAD.WIDE R36, R39, 0x4, R22 ;  /* 0x0000000427247825 */ /* 0x000fc800078e0216 */
[----:B-1----:R-:W-:-:S04]  /*0c30*/  IMAD.WIDE R26, R42, 0x4, R34 ;  /* 0x000000042a1a7825 */ /* 0x002fc800078e0222 */
[----:B------:R-:W-:-:S04]  /*0c40*/  IMAD.WIDE R28, R5, 0x4, R34 ;  /* 0x00000004051c7825 */ /* 0x000fc800078e0222 */
[----:B------:R-:W-:-:S04]  /*0c50*/  IMAD.WIDE R30, R31, 0x4, R34 ;  /* 0x000000041f1e7825 */ /* 0x000fc800078e0222 */
[----:B------:R-:W-:-:S04]  /*0c60*/  IMAD.WIDE R34, R4, 0x4, R34 ;  /* 0x0000000404227825 */ /* 0x000fc800078e0222 */
[----:B------:R-:W-:-:S04]  /*0c70*/  IMAD.WIDE R38, R39, 0x4, R26 ;  /* 0x0000000427267825 */ /* 0x000fc800078e021a */
[----:B------:R-:W-:Y:S01]  /*0c80*/  IMAD.WIDE R40, R41, 0x4, R28 ;  /* 0x0000000429287825 */ /* 0x000fe200078e021c */
[----:B------:R-:W-:Y:S06]  /*0c90*/  BRA.U !UP0, `(.L_x_12) ;  /* 0x0000000d08ec7547 */ /* 0x000fec000b800000 */
[----:B------:R-:W-:-:S04]  /*0ca0*/  ULOP3.LUT UR5, UR5, 0x7ffffffc, URZ, 0xc0, !UPT ;  /* 0x7ffffffc05057892 */ /* 0x000fc8000f8ec0ff */
[----:B------:R-:W-:-:S12]  /*0cb0*/  UIADD3 UR5, UPT, UPT, -UR5, URZ, URZ ;  /* 0x000000ff05057290 */ /* 0x000fd8000fffe1ff */
.L_x_45:
[----:B-12---:R-:W2:Y:S01]  /*0cc0*/  LDG.E R7, desc[UR6][R34.64] ;  /* 0x0000000622077981 */ /* 0x006ea2000c1e1900 */
[----:B------:R-:W-:Y:S01]  /*0cd0*/  UIADD3 UR5, UPT, UPT, UR5, 0x4, URZ ;  /* 0x0000000405057890 */ /* 0x000fe2000fffe0ff */
[----:B------:R-:W-:Y:S03]  /*0ce0*/  BSSY.RECONVERGENT B1, `(.L_x_13) ;  /* 0x000002c000017945 */ /* 0x000fe60003800200 */
[----:B------:R-:W-:Y:S01]  /*0cf0*/  UISETP.NE.AND UP0, UPT, UR5, URZ, UPT ;  /* 0x000000ff0500728c */ /* 0x000fe2000bf05270 */
[----:B--2---:R1:W-:Y:S01]  /*0d00*/  STG.E desc[UR6][R22.64], R7 ;  /* 0x0000000716007986 */ /* 0x0043e2000c101906 */
[----:B------:R-:W-:Y:S06]  /*0d10*/  BAR.SYNC.DEFER_BLOCKING 0x0 ;  /* 0x0000000000007b1d */ /* 0x000fec0000010000 */
[----:B0--34-:R-:W-:Y:S05]  /*0d20*/  @!P0 BRA `(.L_x_14) ;  /* 0x00000000009c8947 */ /* 0x019fea0003800000 */
[----:B------:R-:W2:Y:S04]  /*0d30*/  LDG.E R9, desc[UR6][R36.64] ;  /* 0x0000000624097981 */ /* 0x000ea8000c1e1900 */
[----:B------:R-:W2:Y:S04]  /*0d40*/  LDG.E R12, desc[UR6][R24.64] ;  /* 0x00000006180c7981 */ /* 0x000ea8000c1e1900 */
[----:B-1----:R-:W3:Y:S04]  /*0d50*/  LDG.E R7, desc[UR6][R22.64+0x4] ;  /* 0x0000040616077981 */ /* 0x002ee8000c1e1900 */
[----:B------:R-:W3:Y:S04]  /*0d60*/  LDG.E R8, desc[UR6][R22.64+-0x4] ;  /* 0xfffffc0616087981 */ /* 0x000ee8000c1e1900 */
[----:B------:R-:W0:Y:S01]  /*0d70*/  LDG.E R44, desc[UR6][R2.64] ;  /* 0x00000006022c7981 */ /* 0x000e22000c1e1900 */
[----:B------:R-:W1:Y:S01]  /*0d80*/  MUFU.RCP64H R13, R33 ;  /* 0x00000021000d7308 */ /* 0x000e620000001800 */
[----:B------:R-:W-:Y:S01]  /*0d90*/  BSSY.RECONVERGENT B2, `(.L_x_15) ;  /* 0x000001e000027945 */ /* 0x000fe20003800200 */
[----:B--2---:R-:W-:Y:S01]  /*0da0*/  FADD R43, R9, R12 ;  /* 0x0000000c092b7221 */ /* 0x004fe20000000000 */
[----:B------:R-:W-:-:S05]  /*0db0*/  IMAD.MOV.U32 R12, RZ, RZ, 0x1 ;  /* 0x00000001ff0c7424 */ /* 0x000fca00078e00ff */
[----:B------:R-:W2:Y:S01]  /*0dc0*/  F2F.F64.F32 R14, R43 ;  /* 0x0000002b000e7310 */ /* 0x000ea20000201800 */
[----:B-1----:R-:W-:Y:S01]  /*0dd0*/  DFMA R16, -R32, R12, 1 ;  /* 0x3ff000002010742b */ /* 0x002fe2000000010c */
[----:B---3--:R-:W-:-:S06]  /*0de0*/  FADD R7, R7, R8 ;  /* 0x0000000807077221 */ /* 0x008fcc0000000000 */
[----:B0-----:R-:W0:Y:S01]  /*0df0*/  F2F.F64.F32 R10, R44 ;  /* 0x0000002c000a7310 */ /* 0x001e220000201800 */
[----:B------:R-:W-:-:S07]  /*0e00*/  DFMA R16, R16, R16, R16 ;  /* 0x000000101010722b */ /* 0x000fce0000000010 */
[----:B------:R-:W1:Y:S01]  /*0e10*/  F2F.F64.F32 R8, R7 ;  /* 0x0000000700087310 */ /* 0x000e620000201800 */
[----:B--2---:R-:W-:Y:S02]  /*0e20*/  DMUL R14, R20, R14 ;  /* 0x0000000e140e7228 */ /* 0x004fe40000000000 */
[----:B------:R-:W-:Y:S02]  /*0e30*/  DFMA R16, R12, R16, R12 ;  /* 0x000000100c10722b */ /* 0x000fe4000000000c */
[----:B0-----:R-:W-:-:S06]  /*0e40*/  DMUL R10, R20, R10 ;  /* 0x0000000a140a7228 */ /* 0x001fcc0000000000 */
[----:B------:R-:W-:Y:S02]  /*0e50*/  DFMA R12, -R32, R16, 1 ;  /* 0x3ff00000200c742b */ /* 0x000fe40000000110 */
[----:B-1----:R-:W-:-:S06]  /*0e60*/  DFMA R8, R18, R8, R14 ;  /* 0x000000081208722b */ /* 0x002fcc000000000e */
[----:B------:R-:W-:Y:S02]  /*0e70*/  DFMA R12, R16, R12, R16 ;  /* 0x0000000c100c722b */ /* 0x000fe40000000010 */
[----:B------:R-:W-:-:S08]  /*0e80*/  DFMA R8, -R18, R10, R8 ;  /* 0x0000000a1208722b */ /* 0x000fd00000000108 */
[----:B------:R-:W-:-:S08]  /*0e90*/  DMUL R10, R8, R12 ;  /* 0x0000000c080a7228 */ /* 0x000fd00000000000 */
[----:B------:R-:W-:-:S08]  /*0ea0*/  DFMA R14, -R32, R10, R8 ;  /* 0x0000000a200e722b */ /* 0x000fd00000000108 */
[----:B------:R-:W-:Y:S01]  /*0eb0*/  DFMA R10, R12, R14, R10 ;  /* 0x0000000e0c0a722b */ /* 0x000fe2000000000a */
[----:B------:R-:W-:-:S09]  /*0ec0*/  FSETP.GEU.AND P2, PT, |R9|, 6.5827683646048100446e-37, PT ;  /* 0x036000000900780b */ /* 0x000fd20003f4e200 */
        /* <DEDUP_REMOVED lines=9> */
[----:B------:R-:W-:-:S07]  /*0f60*/  MOV R11, R7 ;  /* 0x00000007000b7202 */ /* 0x000fce0000000f00 */
.L_x_16:
[----:B------:R-:W-:Y:S05]  /*0f70*/  BSYNC.RECONVERGENT B2 ;  /* 0x0000000000027941 */ /* 0x000fea0003800200 */
.L_x_15:
[----:B------:R-:W0:Y:S02]  /*0f80*/  F2F.F32.F64 R11, R10 ;  /* 0x0000000a000b7310 */ /* 0x000e240000301000 */
[----:B0-----:R2:W-:Y:S02]  /*0f90*/  STG.E desc[UR6][R34.64], R11 ;  /* 0x0000000b22007986 */ /* 0x0015e4000c101906 */
.L_x_14:
[----:B------:R-:W-:Y:S05]  /*0fa0*/  BSYNC.RECONVERGENT B1 ;  /* 0x0000000000017941 */ /* 0x000fea0003800200 */
.L_x_13:
[----:B------:R-:W-:Y:S01]  /*0fb0*/  BAR.SYNC.DEFER_BLOCKING 0x0 ;  /* 0x0000000000007b1d */ /* 0x000fe20000010000 */
[----:B------:R-:W-:Y:S02]  /*0fc0*/  ISETP.NE.AND P2, PT, R5, RZ, PT ;  /* 0x000000ff0500720c */ /* 0x000fe40003f45270 */
[----:B------:R-:W-:-:S03]  /*0fd0*/  ISETP.NE.AND P3, PT, R6, RZ, PT ;  /* 0x000000ff0600720c */ /* 0x000fc60003f65270 */
[----:B------:R-:W-:Y:S08]  /*0fe0*/  BSSY.RECONVERGENT B0, `(.L_x_17) ;  /* 0x0000006000007945 */ /* 0x000ff00003800200 */
[----:B------:R-:W-:Y:S05]  /*0ff0*/  @P2 BRA `(.L_x_18) ;  /* 0x0000000000102947 */ /* 0x000fea0003800000 */
[----:B-1----:R-:W3:Y:S04]  /*1000*/  LDG.E R7, desc[UR6][R26.64+0x4] ;  /* 0x000004061a077981 */ /* 0x002ee8000c1e1900 */
[----:B---3--:R3:W-:Y:S04]  /*1010*/  STG.E desc[UR6][R26.64], R7 ;  /* 0x000000071a007986 */ /* 0x0087e8000c101906 */
[----:B------:R-:W4:Y:S04]  /*1020*/  LDG.E R9, desc[UR6][R38.64+-0x8] ;  /* 0xfffff80626097981 */ /* 0x000f28000c1e1900 */
[----:B----4-:R3:W-:Y:S02]  /*1030*/  STG.E desc[UR6][R38.64+-0x4], R9 ;  /* 0xfffffc0926007986 */ /* 0x0107e4000c101906 */
.L_x_18:
[----:B------:R-:W-:Y:S05]  /*1040*/  BSYNC.RECONVERGENT B0 ;  /* 0x0000000000007941 */ /* 0x000fea0003800200 */
.L_x_17:
[----:B------:R-:W-:Y:S06]  /*1050*/  BAR.SYNC.DEFER_BLOCKING 0x0 ;  /* 0x0000000000007b1d */ /* 0x000fec0000010000 */
[----:B------:R-:W-:Y:S04]  /*1060*/  BSSY.RECONVERGENT B0, `(.L_x_19) ;  /* 0x0000005000007945 */ /* 0x000fe80003800200 */
[----:B------:R-:W-:Y:S05]  /*1070*/  @P3 BRA `(.L_x_20) ;  /* 0x00000000000c3947 */ /* 0x000fea0003800000 */
[----:B-1-3--:R-:W3:Y:S04]  /*1080*/  LDG.E R7, desc[UR6][R30.64] ;  /* 0x000000061e077981 */ /* 0x00aee8000c1e1900 */
[----:B---3--:R4:W-:Y:S04]  /*1090*/  STG.E desc[UR6][R28.64], R7 ;  /* 0x000000071c007986 */ /* 0x0089e8000c101906 */
[----:B------:R4:W-:Y:S02]  /*10a0*/  STG.E desc[UR6][R40.64], RZ ;  /* 0x000000ff28007986 */ /* 0x0009e4000c101906 */
.L_x_20:
[----:B------:R-:W-:Y:S05]  /*10b0*/  BSYNC.RECONVERGENT B0 ;  /* 0x0000000000007941 */ /* 0x000fea0003800200 */
.L_x_19:
[----:B------:R-:W-:Y:S06]  /*10c0*/  BAR.SYNC.DEFER_BLOCKING 0x0 ;  /* 0x0000000000007b1d */ /* 0x000fec0000010000 */
[----:B-1-34-:R-:W3:Y:S01]  /*10d0*/  LDG.E R7, desc[UR6][R34.64] ;  /* 0x0000000622077981 */ /* 0x01aee2000c1e1900 */
[----:B------:R-:W-:Y:S03]  /*10e0*/  BSSY.RECONVERGENT B1, `(.L_x_21) ;  /* 0x000002b000017945 */ /* 0x000fe60003800200 */
[----:B---3--:R1:W-:Y:S01]  /*10f0*/  STG.E desc[UR6][R22.64], R7 ;  /* 0x0000000716007986 */ /* 0x0083e2000c101906 */
[----:B------:R-:W-:Y:S06]  /*1100*/  BAR.SYNC.DEFER_BLOCKING 0x0 ;  /* 0x0000000000007b1d */ /* 0x000fec0000010000 */
[----:B------:R-:W-:Y:S05]  /*1110*/  @!P0 BRA `(.L_x_22) ;  /* 0x00000000009c8947 */ /* 0x000fea0003800000 */
[----:B------:R-:W3:Y:S04]  /*1120*/  LDG.E R9, desc[UR6][R36.64] ;  /* 0x0000000624097981 */ /* 0x000ee8000c1e1900 */
[----:B------:R-:W3:Y:S04]  /*1130*/  LDG.E R12, desc[UR6][R24.64] ;  /* 0x00000006180c7981 */ /* 0x000ee8000c1e1900 */
[----:B-1----:R-:W4:Y:S04]  /*1140*/  LDG.E R7, desc[UR6][R22.64+0x4] ;  /* 0x0000040616077981 */ /* 0x002f28000c1e1900 */
[----:B------:R-:W4:Y:S04]  /*1150*/  LDG.E R8, desc[UR6][R22.64+-0x4] ;  /* 0xfffffc0616087981 */ /* 0x000f28000c1e1900 */
[----:B------:R-:W0:Y:S01]  /*1160*/  LDG.E R44, desc[UR6][R2.64] ;  /* 0x00000006022c7981 */ /* 0x000e22000c1e1900 */
[----:B------:R-:W1:Y:S01]  /*1170*/  MUFU.RCP64H R13, R33 ;  /* 0x00000021000d7308 */ /* 0x000e620000001800 */
[----:B------:R-:W-:Y:S01]  /*1180*/  BSSY.RECONVERGENT B2, `(.L_x_23) ;  /* 0x000001e000027945 */ /* 0x000fe20003800200 */
[----:B---3--:R-:W-:Y:S01]  /*1190*/  FADD R43, R9, R12 ;  /* 0x0000000c092b7221 */ /* 0x008fe20000000000 */
[----:B------:R-:W-:-:S05]  /*11a0*/  IMAD.MOV.U32 R12, RZ, RZ, 0x1 ;  /* 0x00000001ff0c7424 */ /* 0x000fca00078e00ff */
[----:B------:R-:W3:Y:S01]  /*11b0*/  F2F.F64.F32 R14, R43 ;  /* 0x0000002b000e7310 */ /* 0x000ee20000201800 */
[----:B-1----:R-:W-:Y:S01]  /*11c0*/  DFMA R16, -R32, R12, 1 ;  /* 0x3ff000002010742b */ /* 0x002fe2000000010c */
[----:B----4-:R-:W-:-:S06]  /*11d0*/  FADD R7, R7, R8 ;  /* 0x0000000807077221 */ /* 0x010fcc0000000000 */
[----:B0-2---:R-:W0:Y:S01]  /*11e0*/  F2F.F64.F32 R10, R44 ;  /* 0x0000002c000a7310 */ /* 0x005e220000201800 */
[----:B------:R-:W-:-:S07]  /*11f0*/  DFMA R16, R16, R16, R16 ;  /* 0x000000101010722b */ /* 0x000fce0000000010 */
[----:B------:R-:W1:Y:S01]  /*1200*/  F2F.F64.F32 R8, R7 ;  /* 0x0000000700087310 */ /* 0x000e620000201800 */
[----:B---3--:R-:W-:Y:S02]  /*1210*/  DMUL R14, R20, R14 ;  /* 0x0000000e140e7228 */ /* 0x008fe40000000000 */
        /* <DEDUP_REMOVED lines=20> */
.L_x_24:
[----:B------:R-:W-:Y:S05]  /*1360*/  BSYNC.RECONVERGENT B2 ;  /* 0x0000000000027941 */ /* 0x000fea0003800200 */
.L_x_23:
[----:B------:R-:W0:Y:S02]  /*1370*/  F2F.F32.F64 R11, R10 ;  /* 0x0000000a000b7310 */ /* 0x000e240000301000 */
[----:B0-----:R3:W-:Y:S02]  /*1380*/  STG.E desc[UR6][R34.64], R11 ;  /* 0x0000000b22007986 */ /* 0x0017e4000c101906 */
.L_x_22:
[----:B------:R-:W-:Y:S05]  /*1390*/  BSYNC.RECONVERGENT B1 ;  /* 0x0000000000017941 */ /* 0x000fea0003800200 */
.L_x_21:
[----:B------:R-:W-:Y:S06]  /*13a0*/  BAR.SYNC.DEFER_BLOCKING 0x0 ;  /* 0x0000000000007b1d */ /* 0x000fec0000010000 */
[----:B------:R-:W-:Y:S04]  /*13b0*/  BSSY.RECONVERGENT B0, `(.L_x_25) ;  /* 0x0000006000007945 */ /* 0x000fe80003800200 */
[----:B------:R-:W-:Y:S05]  /*13c0*/  @P2 BRA `(.L_x_26) ;  /* 0x0000000000102947 */ /* 0x000fea0003800000 */
[----:B-1----:R-:W4:Y:S04]  /*13d0*/  LDG.E R7, desc[UR6][R26.64+0x4] ;  /* 0x000004061a077981 */ /* 0x002f28000c1e1900 */
[----:B----4-:R4:W-:Y:S04]  /*13e0*/  STG.E desc[UR6][R26.64], R7 ;  /* 0x000000071a007986 */ /* 0x0109e8000c101906 */
[----:B------:R-:W5:Y:S04]  /*13f0*/  LDG.E R9, desc[UR6][R38.64+-0x8] ;  /* 0xfffff80626097981 */ /* 0x000f68000c1e1900 */
[----:B-----5:R4:W-:Y:S02]  /*1400*/  STG.E desc[UR6][R38.64+-0x4], R9 ;  /* 0xfffffc0926007986 */ /* 0x0209e4000c101906 */
.L_x_26:
[----:B------:R-:W-:Y:S05]  /*1410*/  BSYNC.RECONVERGENT B0 ;  /* 0x0000000000007941 */ /* 0x000fea0003800200 */
.L_x_25:
[----:B------:R-:W-:Y:S06]  /*1420*/  BAR.SYNC.DEFER_BLOCKING 0x0 ;  /* 0x0000000000007b1d */ /* 0x000fec0000010000 */
[----:B------:R-:W-:Y:S04]  /*1430*/  BSSY.RECONVERGENT B0, `(.L_x_27) ;  /* 0x0000005000007945 */ /* 0x000fe80003800200 */
[----:B------:R-:W-:Y:S05]  /*1440*/  @P3 BRA `(.L_x_28) ;  /* 0x00000000000c3947 */ /* 0x000fea0003800000 */
[----:B-1--4-:R-:W4:Y:S04]  /*1450*/  LDG.E R7, desc[UR6][R30.64] ;  /* 0x000000061e077981 */ /* 0x012f28000c1e1900 */
[----:B----4-:R1:W-:Y:S04]  /*1460*/  STG.E desc[UR6][R28.64], R7 ;  /* 0x000000071c007986 */ /* 0x0103e8000c101906 */
[----:B------:R1:W-:Y:S02]  /*1470*/  STG.E desc[UR6][R40.64], RZ ;  /* 0x000000ff28007986 */ /* 0x0003e4000c101906 */
.L_x_28:
[----:B------:R-:W-:Y:S05]  /*1480*/  BSYNC.RECONVERGENT B0 ;  /* 0x0000000000007941 */ /* 0x000fea0003800200 */
.L_x_27:
[----:B------:R-:W-:Y:S06]  /*1490*/  BAR.SYNC.DEFER_BLOCKING 0x0 ;  /* 0x0000000000007b1d */ /* 0x000fec0000010000 */
[----:B-1--4-:R-:W4:Y:S01]  /*14a0*/  LDG.E R7, desc[UR6][R34.64] ;  /* 0x0000000622077981 */ /* 0x012f22000c1e1900 */
[----:B------:R-:W-:Y:S03]  /*14b0*/  BSSY.RECONVERGENT B1, `(.L_x_29) ;  /* 0x000002b000017945 */ /* 0x000fe60003800200 */
[----:B----4-:R1:W-:Y:S01]  /*14c0*/  STG.E desc[UR6][R22.64], R7 ;  /* 0x0000000716007986 */ /* 0x0103e2000c101906 */
[----:B------:R-:W-:Y:S06]  /*14d0*/  BAR.SYNC.DEFER_BLOCKING 0x0 ;  /* 0x0000000000007b1d */ /* 0x000fec0000010000 */
[----:B------:R-:W-:Y:S05]  /*14e0*/  @!P0 BRA `(.L_x_30) ;  /* 0x00000000009c8947 */ /* 0x000fea0003800000 */
[----:B------:R-:W4:Y:S04]  /*14f0*/  LDG.E R9, desc[UR6][R36.64] ;  /* 0x0000000624097981 */ /* 0x000f28000c1e1900 */
[----:B------:R-:W4:Y:S04]  /*1500*/  LDG.E R12, desc[UR6][R24.64] ;  /* 0x00000006180c7981 */ /* 0x000f28000c1e1900 */
[----:B-1----:R-:W5:Y:S04]  /*1510*/  LDG.E R7, desc[UR6][R22.64+0x4] ;  /* 0x0000040616077981 */ /* 0x002f68000c1e1900 */
[----:B------:R-:W5:Y:S04]  /*1520*/  LDG.E R8, desc[UR6][R22.64+-0x4] ;  /* 0xfffffc0616087981 */ /* 0x000f68000c1e1900 */
[----:B------:R-:W0:Y:S01]  /*1530*/  LDG.E R44, desc[UR6][R2.64] ;  /* 0x00000006022c7981 */ /* 0x000e22000c1e1900 */
[----:B------:R-:W1:Y:S01]  /*1540*/  MUFU.RCP64H R13, R33 ;  /* 0x00000021000d7308 */ /* 0x000e620000001800 */
[----:B------:R-:W-:Y:S01]  /*1550*/  BSSY.RECONVERGENT B2, `(.L_x_31) ;  /* 0x000001e000027945 */ /* 0x000fe20003800200 */
[----:B----4-:R-:W-:Y:S01]  /*1560*/  FADD R43, R9, R12 ;  /* 0x0000000c092b7221 */ /* 0x010fe20000000000 */
[----:B------:R-:W-:-:S05]  /*1570*/  IMAD.MOV.U32 R12, RZ, RZ, 0x1 ;  /* 0x00000001ff0c7424 */ /* 0x000fca00078e00ff */
[----:B------:R-:W4:Y:S01]  /*1580*/  F2F.F64.F32 R14, R43 ;  /* 0x0000002b000e7310 */ /* 0x000f220000201800 */
[----:B-1----:R-:W-:Y:S01]  /*1590*/  DFMA R16, -R32, R12, 1 ;  /* 0x3ff000002010742b */ /* 0x002fe2000000010c */
[----:B-----5:R-:W-:-:S06]  /*15a0*/  FADD R7, R7, R8 ;  /* 0x0000000807077221 */ /* 0x020fcc0000000000 */
[----:B0-23--:R-:W0:Y:S01]  /*15b0*/  F2F.F64.F32 R10, R44 ;  /* 0x0000002c000a7310 */ /* 0x00de220000201800 */
[----:B------:R-:W-:-:S07]  /*15c0*/  DFMA R16, R16, R16, R16 ;  /* 0x000000101010722b */ /* 0x000fce0000000010 */
[----:B------:R-:W1:Y:S01]  /*15d0*/  F2F.F64.F32 R8, R7 ;  /* 0x0000000700087310 */ /* 0x000e620000201800 */
[----:B----4-:R-:W-:Y:S02]  /*15e0*/  DMUL R14, R20, R14 ;  /* 0x0000000e140e7228 */ /* 0x010fe40000000000 */
        /* <DEDUP_REMOVED lines=16> */
[----:B------:R-:W-:Y:S02]  /*16f0*/  MOV R17, R33 ;  /* 0x0000002100117202 */ /* 0x000fe40000000f00 */
[----:B------:R-:W-:-:S07]  /*1700*/  MOV R8, 0x1720 ;  /* 0x0000172000087802 */ /* 0x000fce0000000f00 */
[----:B------:R-:W-:Y:S05]  /*1710*/  CALL.REL.NOINC `($__internal_1_$__cuda_sm20_div_rn_f64_full) ;  /* 0x0000001c00c07944 */ /* 0x000fea0003c00000 */
[----:B------:R-:W-:-:S07]  /*1720*/  IMAD.MOV.U32 R11, RZ, RZ, R7 ;  /* 0x000000ffff0b7224 */ /* 0x000fce00078e0007 */
.L_x_32:
[----:B------:R-:W-:Y:S05]  /*1730*/  BSYNC.RECONVERGENT B2 ;  /* 0x0000000000027941 */ /* 0x000fea0003800200 */
.L_x_31:
[----:B------:R-:W0:Y:S02]  /*1740*/  F2F.F32.F64 R11, R10 ;  /* 0x0000000a000b7310 */ /* 0x000e240000301000 */
[----:B0-----:R4:W-:Y:S02]  /*1750*/  STG.E desc[UR6][R34.64], R11 ;  /* 0x0000000b22007986 */ /* 0x0019e4000c101906 */
.L_x_30:
[----:B------:R-:W-:Y:S05]  /*1760*/  BSYNC.RECONVERGENT B1 ;  /* 0x0000000000017941 */ /* 0x000fea0003800200 */
.L_x_29:
[----:B------:R-:W-:Y:S06]  /*1770*/  BAR.SYNC.DEFER_BLOCKING 0x0 ;  /* 0x0000000000007b1d */ /* 0x000fec0000010000 */
[----:B------:R-:W-:Y:S04]  /*1780*/  BSSY.RECONVERGENT B0, `(.L_x_33) ;  /* 0x0000006000007945 */ /* 0x000fe80003800200 */
[----:B------:R-:W-:Y:S05]  /*1790*/  @P2 BRA `(.L_x_34) ;  /* 0x0000000000102947 */ /* 0x000fea0003800000 */
[----:B-1----:R-:W5:Y:S04]  /*17a0*/  LDG.E R7, desc[UR6][R26.64+0x4] ;  /* 0x000004061a077981 */ /* 0x002f68000c1e1900 */
[----:B-----5:R1:W-:Y:S04]  /*17b0*/  STG.E desc[UR6][R26.64], R7 ;  /* 0x000000071a007986 */ /* 0x0203e8000c101906 */
[----:B------:R-:W5:Y:S04]  /*17c0*/  LDG.E R9, desc[UR6][R38.64+-0x8] ;  /* 0xfffff80626097981 */ /* 0x000f68000c1e1900 */
[----:B-----5:R1:W-:Y:S02]  /*17d0*/  STG.E desc[UR6][R38.64+-0x4], R9 ;  /* 0xfffffc0926007986 */ /* 0x0203e4000c101906 */
.L_x_34:
[----:B------:R-:W-:Y:S05]  /*17e0*/  BSYNC.RECONVERGENT B0 ;  /* 0x0000000000007941 */ /* 0x000fea0003800200 */
.L_x_33:
[----:B------:R-:W-:Y:S06]  /*17f0*/  BAR.SYNC.DEFER_BLOCKING 0x0 ;  /* 0x0000000000007b1d */ /* 0x000fec0000010000 */
[----:B------:R-:W-:Y:S04]  /*1800*/  BSSY.RECONVERGENT B0, `(.L_x_35) ;  /* 0x0000005000007945 */ /* 0x000fe80003800200 */
[----:B------:R-:W-:Y:S05]  /*1810*/  @P3 BRA `(.L_x_36) ;  /* 0x00000000000c3947 */ /* 0x000fea0003800000 */
[----:B-1----:R-:W5:Y:S04]  /*1820*/  LDG.E R7, desc[UR6][R30.64] ;  /* 0x000000061e077981 */ /* 0x002f68000c1e1900 */
[----:B-----5:R1:W-:Y:S04]  /*1830*/  STG.E desc[UR6][R28.64], R7 ;  /* 0x000000071c007986 */ /* 0x0203e8000c101906 */
[----:B------:R1:W-:Y:S02]  /*1840*/  STG.E desc[UR6][R40.64], RZ ;  /* 0x000000ff28007986 */ /* 0x0003e4000c101906 */
.L_x_36:
[----:B------:R-:W-:Y:S05]  /*1850*/  BSYNC.RECONVERGENT B0 ;  /* 0x0000000000007941 */ /* 0x000fea0003800200 */
.L_x_35:
[----:B------:R-:W-:Y:S06]  /*1860*/  BAR.SYNC.DEFER_BLOCKING 0x0 ;  /* 0x0000000000007b1d */ /* 0x000fec0000010000 */
[----:B-1----:R-:W5:Y:S01]  /*1870*/  LDG.E R7, desc[UR6][R34.64] ;  /* 0x0000000622077981 */ /* 0x002f62000c1e1900 */
[----:B------:R-:W-:Y:S03]  /*1880*/  BSSY.RECONVERGENT B1, `(.L_x_37) ;  /* 0x000002b000017945 */ /* 0x000fe60003800200 */
[----:B-----5:R1:W-:Y:S01]  /*1890*/  STG.E desc[UR6][R22.64], R7 ;  /* 0x0000000716007986 */ /* 0x0203e2000c101906 */
[----:B------:R-:W-:Y:S06]  /*18a0*/  BAR.SYNC.DEFER_BLOCKING 0x0 ;  /* 0x0000000000007b1d */ /* 0x000fec0000010000 */
[----:B------:R-:W-:Y:S05]  /*18b0*/  @!P0 BRA `(.L_x_38) ;  /* 0x00000000009c8947 */ /* 0x000fea0003800000 */
[----:B------:R-:W5:Y:S04]  /*18c0*/  LDG.E R9, desc[UR6][R36.64] ;  /* 0x0000000624097981 */ /* 0x000f68000c1e1900 */
[----:B------:R-:W5:Y:S04]  /*18d0*/  LDG.E R12, desc[UR6][R24.64] ;  /* 0x00000006180c7981 */ /* 0x000f68000c1e1900 */
[----:B-1----:R-:W2:Y:S04]  /*18e0*/  LDG.E R7, desc[UR6][R22.64+0x4] ;  /* 0x0000040616077981 */ /* 0x002ea8000c1e1900 */
[----:B------:R-:W2:Y:S04]  /*18f0*/  LDG.E R8, desc[UR6][R22.64+-0x4] ;  /* 0xfffffc0616087981 */ /* 0x000ea8000c1e1900 */
[----:B------:R-:W0:Y:S01]  /*1900*/  LDG.E R44, desc[UR6][R2.64] ;  /* 0x00000006022c7981 */ /* 0x000e22000c1e1900 */
[----:B------:R-:W1:Y:S01]  /*1910*/  MUFU.RCP64H R13, R33 ;  /* 0x00000021000d7308 */ /* 0x000e620000001800 */
[----:B------:R-:W-:Y:S01]  /*1920*/  BSSY.RECONVERGENT B2, `(.L_x_39) ;  /* 0x000001e000027945 */ /* 0x000fe20003800200 */
[----:B-----5:R-:W-:Y:S01]  /*1930*/  FADD R43, R9, R12 ;  /* 0x0000000c092b7221 */ /* 0x020fe20000000000 */
[----:B------:R-:W-:-:S05]  /*1940*/  MOV R12, 0x1 ;  /* 0x00000001000c7802 */ /* 0x000fca0000000f00 */
[----:B------:R-:W5:Y:S01]  /*1950*/  F2F.F64.F32 R14, R43 ;  /* 0x0000002b000e7310 */ /* 0x000f620000201800 */
[----:B-1----:R-:W-:Y:S01]  /*1960*/  DFMA R16, -R32, R12, 1 ;  /* 0x3ff000002010742b */ /* 0x002fe2000000010c */
[----:B--2---:R-:W-:-:S06]  /*1970*/  FADD R7, R7, R8 ;  /* 0x0000000807077221 */ /* 0x004fcc0000000000 */
[----:B0--34-:R-:W0:Y:S01]  /*1980*/  F2F.F64.F32 R10, R44 ;  /* 0x0000002c000a7310 */ /* 0x019e220000201800 */
[----:B------:R-:W-:-:S07]  /*1990*/  DFMA R16, R16, R16, R16 ;  /* 0x000000101010722b */ /* 0x000fce0000000010 */
[----:B------:R-:W1:Y:S01]  /*19a0*/  F2F.F64.F32 R8, R7 ;  /* 0x0000000700087310 */ /* 0x000e620000201800 */
[----:B-----5:R-:W-:Y:S02]  /*19b0*/  DMUL R14, R20, R14 ;  /* 0x0000000e140e7228 */ /* 0x020fe40000000000 */
        /* <DEDUP_REMOVED lines=20> */
.L_x_40:
[----:B------:R-:W-:Y:S05]  /*1b00*/  BSYNC.RECONVERGENT B2 ;  /* 0x0000000000027941 */ /* 0x000fea0003800200 */
.L_x_39:
[----:B------:R-:W0:Y:S02]  /*1b10*/  F2F.F32.F64 R11, R10 ;  /* 0x0000000a000b7310 */ /* 0x000e240000301000 */
[----:B0-----:R0:W-:Y:S02]  /*1b20*/  STG.E desc[UR6][R34.64], R11 ;  /* 0x0000000b22007986 */ /* 0x0011e4000c101906 */
.L_x_38:
[----:B------:R-:W-:Y:S05]  /*1b30*/  BSYNC.RECONVERGENT B1 ;  /* 0x0000000000017941 */ /* 0x000fea0003800200 */
.L_x_37:
[----:B------:R-:W-:Y:S06]  /*1b40*/  BAR.SYNC.DEFER_BLOCKING 0x0 ;  /* 0x0000000000007b1d */ /* 0x000fec0000010000 */
[----:B------:R-:W-:Y:S04]  /*1b50*/  BSSY.RECONVERGENT B0, `(.L_x_41) ;  /* 0x0000006000007945 */ /* 0x000fe80003800200 */
[----:B------:R-:W-:Y:S05]  /*1b60*/  @P2 BRA `(.L_x_42) ;  /* 0x0000000000102947 */ /* 0x000fea0003800000 */
[----:B-1----:R-:W5:Y:S04]  /*1b70*/  LDG.E R7, desc[UR6][R26.64+0x4] ;  /* 0x000004061a077981 */ /* 0x002f68000c1e1900 */
[----:B-----5:R1:W-:Y:S04]  /*1b80*/  STG.E desc[UR6][R26.64], R7 ;  /* 0x000000071a007986 */ /* 0x0203e8000c101906 */
[----:B------:R-:W5:Y:S04]  /*1b90*/  LDG.E R9, desc[UR6][R38.64+-0x8] ;  /* 0xfffff80626097981 */ /* 0x000f68000c1e1900 */
[----:B-----5:R1:W-:Y:S02]  /*1ba0*/  STG.E desc[UR6][R38.64+-0x4], R9 ;  /* 0xfffffc0926007986 */ /* 0x0203e4000c101906 */
.L_x_42:
[----:B------:R-:W-:Y:S05]  /*1bb0*/  BSYNC.RECONVERGENT B0 ;  /* 0x0000000000007941 */ /* 0x000fea0003800200 */
.L_x_41:
[----:B------:R-:W-:Y:S06]  /*1bc0*/  BAR.SYNC.DEFER_BLOCKING 0x0 ;  /* 0x0000000000007b1d */ /* 0x000fec0000010000 */
[----:B------:R-:W-:Y:S04]  /*1bd0*/  BSSY.RECONVERGENT B0, `(.L_x_43) ;  /* 0x0000005000007945 */ /* 0x000fe80003800200 */
[----:B------:R-:W-:Y:S05]  /*1be0*/  @P3 BRA `(.L_x_44) ;  /* 0x00000000000c3947 */ /* 0x000fea0003800000 */
[----:B-1----:R-:W5:Y:S04]  /*1bf0*/  LDG.E R7, desc[UR6][R30.64] ;  /* 0x000000061e077981 */ /* 0x002f68000c1e1900 */
[----:B-----5:R1:W-:Y:S04]  /*1c00*/  STG.E desc[UR6][R28.64], R7 ;  /* 0x000000071c007986 */ /* 0x0203e8000c101906 */
[----:B------:R1:W-:Y:S02]  /*1c10*/  STG.E desc[UR6][R40.64], RZ ;  /* 0x000000ff28007986 */ /* 0x0003e4000c101906 */
.L_x_44:
[----:B------:R-:W-:Y:S05]  /*1c20*/  BSYNC.RECONVERGENT B0 ;  /* 0x0000000000007941 */ /* 0x000fea0003800200 */
.L_x_43:
[----:B------:R-:W-:Y:S06]  /*1c30*/  BAR.SYNC.DEFER_BLOCKING 0x0 ;  /* 0x0000000000007b1d */ /* 0x000fec0000010000 */
[----:B------:R-:W-:Y:S05]  /*1c40*/  BRA.U UP0, `(.L_x_45) ;  /* 0xfffffff1001c7547 */ /* 0x000fea000b83ffff */
.L_x_12:
[----:B------:R-:W5:Y:S02]  /*1c50*/  LDCU UR5, c[0x0][0x388] ;  /* 0x00007100ff0577ac */ /* 0x000f640008000800 */
[----:B-----5:R-:W-:-:S09]  /*1c60*/  ULOP3.LUT UP0, UR5, UR5, 0x3, URZ, 0xc0, !UPT ;  /* 0x0000000305057892 */ /* 0x020fd2000f80c0ff */
[----:B------:R-:W-:Y:S05]  /*1c70*/  BRA.U !UP0, `(.L_x_11) ;  /* 0x00000005080c7547 */ /* 0x000fea000b800000 */
[----:B------:R-:W-:-:S12]  /*1c80*/  UIADD3 UR5, UPT, UPT, -UR5, URZ, URZ ;  /* 0x000000ff05057290 */ /* 0x000fd8000fffe1ff */
.L_x_54:
[----:B-1----:R-:W5:Y:S01]  /*1c90*/  LDG.E R7, desc[UR6][R34.64] ;  /* 0x0000000622077981 */ /* 0x002f62000c1e1900 */
[----:B------:R-:W-:Y:S01]  /*1ca0*/  UIADD3 UR5, UPT, UPT, UR5, 0x1, URZ ;  /* 0x0000000105057890 */ /* 0x000fe2000fffe0ff */
[----:B------:R-:W-:Y:S03]  /*1cb0*/  BSSY.RECONVERGENT B1, `(.L_x_46) ;  /* 0x000002c000017945 */ /* 0x000fe60003800200 */
[----:B------:R-:W-:Y:S01]  /*1cc0*/  UISETP.NE.AND UP0, UPT, UR5, URZ, UPT ;  /* 0x000000ff0500728c */ /* 0x000fe2000bf05270 */
        /* <DEDUP_REMOVED lines=39> */
.L_x_49:
[----:B------:R-:W-:Y:S05]  /*1f40*/  BSYNC.RECONVERGENT B2 ;  /* 0x0000000000027941 */ /* 0x000fea0003800200 */
.L_x_48:
[----:B------:R-:W0:Y:S02]  /*1f50*/  F2F.F32.F64 R11, R10 ;  /* 0x0000000a000b7310 */ /* 0x000e240000301000 */
[----:B0-----:R0:W-:Y:S02]  /*1f60*/  STG.E desc[UR6][R34.64], R11 ;  /* 0x0000000b22007986 */ /* 0x0011e4000c101906 */
.L_x_47:
[----:B------:R-:W-:Y:S05]  /*1f70*/  BSYNC.RECONVERGENT B1 ;  /* 0x0000000000017941 */ /* 0x000fea0003800200 */
.L_x_46:
[----:B------:R-:W-:Y:S01]  /*1f80*/  BAR.SYNC.DEFER_BLOCKING 0x0 ;  /* 0x0000000000007b1d */ /* 0x000fe20000010000 */
[----:B------:R-:W-:-:S05]  /*1f90*/  ISETP.NE.AND P1, PT, R5, RZ, PT ;  /* 0x000000ff0500720c */ /* 0x000fca0003f25270 */
[----:B------:R-:W-:Y:S08]  /*1fa0*/  BSSY.RECONVERGENT B0, `(.L_x_50) ;  /* 0x0000006000007945 */ /* 0x000ff00003800200 */
[----:B------:R-:W-:Y:S05]  /*1fb0*/  @P1 BRA `(.L_x_51) ;  /* 0x0000000000101947 */ /* 0x000fea0003800000 */
[----:B-1----:R-:W5:Y:S04]  /*1fc0*/  LDG.E R7, desc[UR6][R26.64+0x4] ;  /* 0x000004061a077981 */ /* 0x002f68000c1e1900 */
[----:B-----5:R1:W-:Y:S04]  /*1fd0*/  STG.E desc[UR6][R26.64], R7 ;  /* 0x000000071a007986 */ /* 0x0203e8000c101906 */
[----:B------:R-:W5:Y:S04]  /*1fe0*/  LDG.E R9, desc[UR6][R38.64+-0x8] ;  /* 0xfffff80626097981 */ /* 0x000f68000c1e1900 */
[----:B-----5:R1:W-:Y:S02]  /*1ff0*/  STG.E desc[UR6][R38.64+-0x4], R9 ;  /* 0xfffffc0926007986 */ /* 0x0203e4000c101906 */
.L_x_51:
[----:B------:R-:W-:Y:S05]  /*2000*/  BSYNC.RECONVERGENT B0 ;  /* 0x0000000000007941 */ /* 0x000fea0003800200 */
.L_x_50:
[----:B------:R-:W-:Y:S01]  /*2010*/  BAR.SYNC.DEFER_BLOCKING 0x0 ;  /* 0x0000000000007b1d */ /* 0x000fe20000010000 */
[----:B------:R-:W-:-:S05]  /*2020*/  ISETP.NE.AND P1, PT, R6, RZ, PT ;  /* 0x000000ff0600720c */ /* 0x000fca0003f25270 */
[----:B------:R-:W-:Y:S08]  /*2030*/  BSSY.RECONVERGENT B0, `(.L_x_52) ;  /* 0x0000005000007945 */ /* 0x000ff00003800200 */
[----:B------:R-:W-:Y:S05]  /*2040*/  @P1 BRA `(.L_x_53) ;  /* 0x00000000000c1947 */ /* 0x000fea0003800000 */
[----:B-1----:R-:W5:Y:S04]  /*2050*/  LDG.E R7, desc[UR6][R30.64] ;  /* 0x000000061e077981 */ /* 0x002f68000c1e1900 */
[----:B-----5:R1:W-:Y:S04]  /*2060*/  STG.E desc[UR6][R28.64], R7 ;  /* 0x000000071c007986 */ /* 0x0203e8000c101906 */
[----:B------:R1:W-:Y:S02]  /*2070*/  STG.E desc[UR6][R40.64], RZ ;  /* 0x000000ff28007986 */ /* 0x0003e4000c101906 */
.L_x_53:
[----:B------:R-:W-:Y:S05]  /*2080*/  BSYNC.RECONVERGENT B0 ;  /* 0x0000000000007941 */ /* 0x000fea0003800200 */
.L_x_52:
[----:B------:R-:W-:Y:S06]  /*2090*/  BAR.SYNC.DEFER_BLOCKING 0x0 ;  /* 0x0000000000007b1d */ /* 0x000fec0000010000 */
[----:B------:R-:W-:Y:S05]  /*20a0*/  BRA.U UP0, `(.L_x_54) ;  /* 0xfffffff900f87547 */ /* 0x000fea000b83ffff */
.L_x_11:
[----:B0-----:R-:W0:Y:S08]  /*20b0*/  LDC.64 R2, c[0x0][0x3b8] ;  /* 0x0000ee00ff027b82 */ /* 0x001e300000000a00 */
[----:B-1----:R-:W1:Y:S08]  /*20c0*/  LDC.64 R22, c[0x0][0x3d8] ;  /* 0x0000f600ff167b82 */ /* 0x002e700000000a00 */
[----:B--234-:R-:W2:Y:S01]  /*20d0*/  LDC.64 R10, c[0x0][0x3c0] ;  /* 0x0000f000ff0a7b82 */ /* 0x01cea20000000a00 */
[----:B0-----:R-:W-:-:S07]  /*20e0*/  IMAD.WIDE R8, R4, 0x4, R2 ;  /* 0x0000000404087825 */ /* 0x001fce00078e0202 */
[----:B------:R-:W0:Y:S01]  /*20f0*/  LDC.64 R18, c[0x0][0x3e0] ;  /* 0x0000f800ff127b82 */ /* 0x000e220000000a00 */
[----:B------:R-:W3:Y:S01]  /*2100*/  LDG.E R9, desc[UR6][R8.64] ;  /* 0x0000000608097981 */ /* 0x000ee2000c1e1900 */
[----:B-1----:R-:W-:-:S04]  /*2110*/  IMAD.WIDE R22, R4, 0x4, R22 ;  /* 0x0000000404167825 */ /* 0x002fc800078e0216 */
[C---:B--2---:R-:W-:Y:S01]  /*2120*/  IMAD.WIDE R20, R4.reuse, 0x4, R10 ;  /* 0x0000000404147825 */ /* 0x044fe200078e020a */
[----:B---3--:R1:W-:Y:S04]  /*2130*/  STG.E desc[UR6][R22.64], R9 ;  /* 0x0000000916007986 */ /* 0x0083e8000c101906 */
[----:B------:R-:W2:Y:S01]  /*2140*/  LDG.E R7, desc[UR6][R20.64] ;  /* 0x0000000614077981 */ /* 0x000ea2000c1e1900 */
[----:B0-----:R-:W-:Y:S01]  /*2150*/  IMAD.WIDE R18, R4, 0x4, R18 ;  /* 0x0000000404127825 */ /* 0x001fe200078e0212 */
[----:B------:R-:W-:Y:S04]  /*2160*/  BSSY.RECONVERGENT B1, `(.L_x_55) ;  /* 0x000010f000017945 */ /* 0x000fe80003800200 */
[----:B--2---:R1:W-:Y:S01]  /*2170*/  STG.E desc[UR6][R18.64], R7 ;  /* 0x0000000712007986 */ /* 0x0043e2000c101906 */
[----:B------:R-:W-:Y:S06]  /*2180*/  BAR.SYNC.DEFER_BLOCKING 0x0 ;  /* 0x0000000000007b1d */ /* 0x000fec0000010000 */
[----:B------:R-:W-:Y:S05]  /*2190*/  @!P0 BRA `(.L_x_56) ;  /* 0x0000001000008947 */ /* 0x000fea0003800000 */
[----:B------:R-:W2:Y:S01]  /*21a0*/  LDG.E R31, desc[UR6][R22.64] ;  /* 0x00000006161f7981 */ /* 0x000ea2000c1e1900 */
[----:B------:R-:W0:Y:S01]  /*21b0*/  LDCU UR5, c[0x0][0x394] ;  /* 0x00007280ff0577ac */ /* 0x000e220008000800 */
[----:B------:R-:W1:Y:S01]  /*21c0*/  LDC.64 R12, c[0x0][0x390] ;  /* 0x0000e400ff0c7b82 */ /* 0x000e620000000a00 */
[----:B------:R-:W-:Y:S01]  /*21d0*/  MOV R2, 0x1 ;  /* 0x0000000100027802 */ /* 0x000fe20000000f00 */
[----:B------:R-:W-:Y:S01]  /*21e0*/  BSSY.RECONVERGENT B2, `(.L_x_57) ;  /* 0x000001a000027945 */ /* 0x000fe20003800200 */
[----:B------:R-:W3:Y:S01]  /*21f0*/  LDCU.64 UR8, c[0x0][0x3a0] ;  /* 0x00007400ff0877ac */ /* 0x000ee20008000a00 */
[----:B0-----:R-:W1:Y:S03]  /*2200*/  MUFU.RCP64H R3, UR5 ;  /* 0x0000000500037d08 */ /* 0x001e660008001800 */
[----:B-1----:R-:W-:-:S08]  /*2210*/  DFMA R8, R2, -R12, 1 ;  /* 0x3ff000000208742b */ /* 0x002fd0000000080c */
[----:B------:R-:W-:-:S08]  /*2220*/  DFMA R8, R8, R8, R8 ;  /* 0x000000080808722b */ /* 0x000fd00000000008 */
[----:B------:R-:W-:-:S08]  /*2230*/  DFMA R8, R2, R8, R2 ;  /* 0x000000080208722b */ /* 0x000fd00000000002 */
[----:B------:R-:W-:-:S08]  /*2240*/  DFMA R10, R8, -R12, 1 ;  /* 0x3ff00000080a742b */ /* 0x000fd0000000080c */
[----:B------:R-:W-:Y:S01]  /*2250*/  DFMA R8, R8, R10, R8 ;  /* 0x0000000a0808722b */ /* 0x000fe20000000008 */
[----:B--2---:R-:W3:Y:S02]  /*2260*/  F2F.F64.F32 R26, R31 ;  /* 0x0000001f001a7310 */ /* 0x004ee40000201800 */
[----:B---3--:R-:W-:-:S08]  /*2270*/  DMUL R2, R26, UR8 ;  /* 0x000000081a027c28 */ /* 0x008fd00008000000 */
[----:B------:R-:W-:Y:S02]  /*2280*/  DMUL R10, R2, R8 ;  /* 0x00000008020a7228 */ /* 0x000fe40000000000 */
[----:B------:R-:W-:-:S06]  /*2290*/  FSETP.GEU.AND P1, PT, |R3|, 6.5827683646048100446e-37, PT ;  /* 0x036000000300780b */ /* 0x000fcc0003f2e200 */
[----:B------:R-:W-:-:S08]  /*22a0*/  DFMA R12, R10, -R12, R2 ;  /* 0x8000000c0a0c722b */ /* 0x000fd00000000002 */
[----:B------:R-:W-:-:S10]  /*22b0*/  DFMA R8, R8, R12, R10 ;  /* 0x0000000c0808722b */ /* 0x000fd4000000000a */
[----:B------:R-:W-:-:S05]  /*22c0*/  FFMA R7, RZ, UR5, R9 ;  /* 0x00000005ff077c23 */ /* 0x000fca0008000009 */
[----:B------:R-:W-:-:S13]  /*22d0*/  FSETP.GT.AND P0, PT, |R7|, 1.469367938527859385e-39, PT ;  /* 0x001000000700780b */ /* 0x000fda0003f04200 */
[----:B------:R-:W-:Y:S05]  /*22e0*/  @P0 BRA P1, `(.L_x_58) ;  /* 0x0000000000240947 */ /* 0x000fea0000800000 */
[----:B------:R-:W0:Y:S01]  /*22f0*/  LDCU.64 UR8, c[0x0][0x390] ;  /* 0x00007200ff0877ac */ /* 0x000e220008000a00 */
[----:B------:R-:W-:Y:S01]  /*2300*/  IMAD.MOV.U32 R10, RZ, RZ, R2 ;  /* 0x000000ffff0a7224 */ /* 0x000fe200078e0002 */
[----:B------:R-:W-:Y:S02]  /*2310*/  MOV R7, R3 ;  /* 0x0000000300077202 */ /* 0x000fe40000000f00 */
[----:B------:R-:W-:Y:S02]  /*2320*/  MOV R8, 0x2360 ;  /* 0x0000236000087802 */ /* 0x000fe40000000f00 */
[----:B0-----:R-:W-:Y:S01]  /*2330*/  MOV R16, UR8 ;  /* 0x0000000800107c02 */ /* 0x001fe20008000f00 */
[----:B------:R-:W-:-:S07]  /*2340*/  IMAD.U32 R17, RZ, RZ, UR9 ;  /* 0x00000009ff117e24 */ /* 0x000fce000f8e00ff */
[----:B------:R-:W-:Y:S05]  /*2350*/  CALL.REL.NOINC `($__internal_1_$__cuda_sm20_div_rn_f64_full) ;  /* 0x0000001000b07944 */ /* 0x000fea0003c00000 */
[----:B------:R-:W-:Y:S01]  /*2360*/  IMAD.MOV.U32 R8, RZ, RZ, R10 ;  /* 0x000000ffff087224 */ /* 0x000fe200078e000a */
[----:B------:R-:W-:-:S07]  /*2370*/  MOV R9, R7 ;  /* 0x0000000700097202 */ /* 0x000fce0000000f00 */
.L_x_58:
[----:B------:R-:W-:Y:S05]  /*2380*/  BSYNC.RECONVERGENT B2 ;  /* 0x0000000000027941 */ /* 0x000fea0003800200 */
.L_x_57:
[----:B------:R-:W2:Y:S01]  /*2390*/  LDG.E R13, desc[UR6][R22.64+-0x4] ;  /* 0xfffffc06160d7981 */ /* 0x000ea2000c1e1900 */
[----:B------:R-:W0:Y:S01]  /*23a0*/  LDCU UR5, c[0x0][0x39c] ;  /* 0x00007380ff0577ac */ /* 0x000e220008000800 */
[----:B------:R-:W1:Y:S01]  /*23b0*/  LDC.64 R16, c[0x0][0x398] ;  /* 0x0000e600ff107b82 */ /* 0x000e620000000a00 */
[----:B------:R-:W-:Y:S01]  /*23c0*/  IMAD.MOV.U32 R10, RZ, RZ, 0x1 ;  /* 0x00000001ff0a7424 */ /* 0x000fe200078e00ff */
[----:B------:R-:W-:Y:S01]  /*23d0*/  FSETP.GEU.AND P1, PT, |R3|, 6.5827683646048100446e-37, PT ;  /* 0x036000000300780b */ /* 0x000fe20003f2e200 */
[----:B------:R-:W-:Y:S01]  /*23e0*/  BSSY.RECONVERGENT B2, `(.L_x_59) ;  /* 0x0000018000027945 */ /* 0x000fe20003800200 */
[----:B0-----:R-:W1:Y:S03]  /*23f0*/  MUFU.RCP64H R11, UR5 ;  /* 0x00000005000b7d08 */ /* 0x001e660008001800 */
[----:B-1----:R-:W-:-:S08]  /*2400*/  DFMA R14, R10, -R16, 1 ;  /* 0x3ff000000a0e742b */ /* 0x002fd00000000810 */
[----:B------:R-:W-:-:S08]  /*2410*/  DFMA R14, R14, R14, R14 ;  /* 0x0000000e0e0e722b */ /* 0x000fd0000000000e */
[----:B------:R-:W-:-:S08]  /*2420*/  DFMA R14, R10, R14, R10 ;  /* 0x0000000e0a0e722b */ /* 0x000fd0000000000a */
[----:B------:R-:W-:-:S08]  /*2430*/  DFMA R10, R14, -R16, 1 ;  /* 0x3ff000000e0a742b */ /* 0x000fd00000000810 */
[----:B------:R-:W-:-:S08]  /*2440*/  DFMA R10, R14, R10, R14 ;  /* 0x0000000a0e0a722b */ /* 0x000fd0000000000e */
[----:B------:R-:W-:-:S08]  /*2450*/  DMUL R14, R2, R10 ;  /* 0x0000000a020e7228 */ /* 0x000fd00000000000 */
[----:B------:R-:W-:-:S08]  /*2460*/  DFMA R16, R14, -R16, R2 ;  /* 0x800000100e10722b */ /* 0x000fd00000000002 */
[----:B------:R-:W-:-:S10]  /*2470*/  DFMA R10, R10, R16, R14 ;  /* 0x000000100a0a722b */ /* 0x000fd4000000000e */
[----:B------:R-:W-:-:S05]  /*2480*/  FFMA R12, RZ, UR5, R11 ;  /* 0x00000005ff0c7c23 */ /* 0x000fca000800000b */
[----:B------:R-:W-:Y:S01]  /*2490*/  FSETP.GT.AND P0, PT, |R12|, 1.469367938527859385e-39, PT ;  /* 0x001000000c00780b */ /* 0x000fe20003f04200 */
[----:B--2---:R-:W-:-:S04]  /*24a0*/  FADD R7, R31, -R13 ;  /* 0x8000000d1f077221 */ /* 0x004fc80000000000 */
[----:B------:R-:W0:Y:S02]  /*24b0*/  F2F.F64.F32 R14, R7 ;  /* 0x00000007000e7310 */ /* 0x000e240000201800 */
[----:B0-----:R-:W-:-:S06]  /*24c0*/  DFMA R26, R14, -R8, R26 ;  /* 0x800000080e1a722b */ /* 0x001fcc000000001a */
[----:B------:R-:W-:Y:S05]  /*24d0*/  @P0 BRA P1, `(.L_x_60) ;  /* 0x0000000000200947 */ /* 0x000fea0000800000 */
[----:B------:R-:W0:Y:S01]  /*24e0*/  LDCU.64 UR8, c[0x0][0x398] ;  /* 0x00007300ff0877ac */ /* 0x000e220008000a00 */
[----:B------:R-:W-:Y:S01]  /*24f0*/  MOV R10, R2 ;  /* 0x00000002000a7202 */ /* 0x000fe20000000f00 */
[----:B------:R-:W-:Y:S01]  /*2500*/  IMAD.MOV.U32 R7, RZ, RZ, R3 ;  /* 0x000000ffff077224 */ /* 0x000fe200078e0003 */
[----:B------:R-:W-:Y:S02]  /*2510*/  MOV R8, 0x2550 ;  /* 0x0000255000087802 */ /* 0x000fe40000000f00 */
[----:B0-----:R-:W-:Y:S01]  /*2520*/  MOV R16, UR8 ;  /* 0x0000000800107c02 */ /* 0x001fe20008000f00 */
[----:B------:R-:W-:-:S07]  /*2530*/  IMAD.U32 R17, RZ, RZ, UR9 ;  /* 0x00000009ff117e24 */ /* 0x000fce000f8e00ff */
[----:B------:R-:W-:Y:S05]  /*2540*/  CALL.REL.NOINC `($__internal_1_$__cuda_sm20_div_rn_f64_full) ;  /* 0x0000001000347944 */ /* 0x000fea0003c00000 */
[----:B------:R-:W-:-:S07]  /*2550*/  MOV R11, R7 ;  /* 0x00000007000b7202 */ /* 0x000fce0000000f00 */
.L_x_60:
[----:B------:R-:W-:Y:S05]  /*2560*/  BSYNC.RECONVERGENT B2 ;  /* 0x0000000000027941 */ /* 0x000fea0003800200 */
.L_x_59:
[----:B------:R-:W0:Y:S01]  /*2570*/  LDC.64 R2, c[0x0][0x3d8] ;  /* 0x0000f600ff027b82 */ /* 0x000e220000000a00 */
[----:B------:R-:W1:Y:S07]  /*2580*/  LDCU.64 UR8, c[0x0][0x390] ;  /* 0x00007200ff0877ac */ /* 0x000e6e0008000a00 */
[----:B------:R-:W2:Y:S01]  /*2590*/  LDC.64 R16, c[0x0][0x3a8] ;  /* 0x0000ea00ff107b82 */ /* 0x000ea20000000a00 */
[----:B------:R-:W-:-:S07]  /*25a0*/  IMAD.MOV.U32 R8, RZ, RZ, 0x1 ;  /* 0x00000001ff087424 */ /* 0x000fce00078e00ff */
[----:B------:R-:W3:Y:S01]  /*25b0*/  LDC.64 R24, c[0x0][0x3a0] ;  /* 0x0000e800ff187b82 */ /* 0x000ee20000000a00 */
[----:B0-----:R-:W-:-:S07]  /*25c0*/  IMAD.WIDE R2, R0, 0x4, R2 ;  /* 0x0000000400027825 */ /* 0x001fce00078e0202 */
[----:B------:R-:W0:Y:S01]  /*25d0*/  LDC R12, c[0x0][0x3a4] ;  /* 0x0000e900ff0c7b82 */ /* 0x000e220000000800 */
[----:B------:R4:W5:Y:S01]  /*25e0*/  LDG.E R30, desc[UR6][R2.64] ;  /* 0x00000006021e7981 */ /* 0x000962000c1e1900 */
[----:B--2---:R-:W-:-:S08]  /*25f0*/  DADD R16, R16, R16 ;  /* 0x0000000010107229 */ /* 0x004fd00000000010 */
[----:B-1----:R-:W-:-:S06]  /*2600*/  DMUL R16, R16, UR8 ;  /* 0x0000000810107c28 */ /* 0x002fcc0008000000 */
[----:B------:R-:W1:Y:S01]  /*2610*/  MUFU.RCP64H R9, R17 ;  /* 0x0000001100097308 */ /* 0x000e620000001800 */
[----:B0-----:R-:W-:Y:S01]  /*2620*/  FSETP.GEU.AND P1, PT, |R12|, 6.5827683646048100446e-37, PT ;  /* 0x036000000c00780b */ /* 0x001fe20003f2e200 */
[----:B-1----:R-:W-:-:S08]  /*2630*/  DFMA R14, -R16, R8, 1 ;  /* 0x3ff00000100e742b */ /* 0x002fd00000000108 */
[----:B------:R-:W-:-:S08]  /*2640*/  DFMA R14, R14, R14, R14 ;  /* 0x0000000e0e0e722b */ /* 0x000fd0000000000e */
[----:B------:R-:W-:-:S08]  /*2650*/  DFMA R14, R8, R14, R8 ;  /* 0x0000000e080e722b */ /* 0x000fd00000000008 */
[----:B----4-:R-:W-:-:S08]  /*2660*/  DFMA R2, -R16, R14, 1 ;  /* 0x3ff000001002742b */ /* 0x010fd0000000010e */
[----:B------:R-:W-:-:S08]  /*2670*/  DFMA R2, R14, R2, R14 ;  /* 0x000000020e02722b */ /* 0x000fd0000000000e */
[----:B---3--:R-:W-:-:S08]  /*2680*/  DMUL R28, R2, R24 ;  /* 0x00000018021c7228 */ /* 0x008fd00000000000 */
[----:B------:R-:W-:-:S08]  /*2690*/  DFMA R8, -R16, R28, R24 ;  /* 0x0000001c1008722b */ /* 0x000fd00000000118 */
[----:B------:R-:W-:-:S10]  /*26a0*/  DFMA R28, R2, R8, R28 ;  /* 0x00000008021c722b */ /* 0x000fd4000000001c */
[----:B------:R-:W-:-:S05]  /*26b0*/  FFMA R8, RZ, R17, R29 ;  /* 0x00000011ff087223 */ /* 0x000fca000000001d */
[----:B------:R-:W-:Y:S01]  /*26c0*/  FSETP.GT.AND P0, PT, |R8|, 1.469367938527859385e-39, PT ;  /* 0x001000000800780b */ /* 0x000fe20003f04200 */
[----:B-----5:R-:W-:-:S04]  /*26d0*/  FADD R7, R31, -R30 ;  /* 0x8000001e1f077221 */ /* 0x020fc80000000000 */
[----:B------:R-:W0:Y:S02]  /*26e0*/  F2F.F64.F32 R2, R7 ;  /* 0x0000000700027310 */ /* 0x000e240000201800 */
[----:B0-----:R-:W-:-:S06]  /*26f0*/  DFMA R26, R2, -R10, R26 ;  /* 0x8000000a021a722b */ /* 0x001fcc000000001a */
[----:B------:R-:W-:Y:S05]  /*2700*/  @P0 BRA P1, `(.L_x_61) ;  /* 0x00000000001c0947 */ /* 0x000fea0000800000 */
[----:B------:R-:W0:Y:S01]  /*2710*/  LDCU.64 UR8, c[0x0][0x3a0] ;  /* 0x00007400ff0877ac */ /* 0x000e220008000a00 */
[----:B------:R-:W-:Y:S02]  /*2720*/  MOV R8, 0x2760 ;  /* 0x0000276000087802 */ /* 0x000fe40000000f00 */
[----:B0-----:R-:W-:Y:S01]  /*2730*/  MOV R10, UR8 ;  /* 0x00000008000a7c02 */ /* 0x001fe20008000f00 */
[----:B------:R-:W-:-:S07]  /*2740*/  IMAD.U32 R7, RZ, RZ, UR9 ;  /* 0x00000009ff077e24 */ /* 0x000fce000f8e00ff */
[----:B------:R-:W-:Y:S05]  /*2750*/  CALL.REL.NOINC `($__internal_1_$__cuda_sm20_div_rn_f64_full) ;  /* 0x0000000c00b07944 */ /* 0x000fea0003c00000 */
[----:B------:R-:W-:Y:S01]  /*2760*/  MOV R28, R10 ;  /* 0x0000000a001c7202 */ /* 0x000fe20000000f00 */
[----:B------:R-:W-:-:S07]  /*2770*/  IMAD.MOV.U32 R29, RZ, RZ, R7 ;  /* 0x000000ffff1d7224 */ /* 0x000fce00078e0007 */
.L_x_61:
[----:B------:R-:W0:Y:S08]  /*2780*/  LDC.64 R24, c[0x0][0x3c8] ;  /* 0x0000f200ff187b82 */ /* 0x000e300000000a00 */
[----:B------:R-:W1:Y:S01]  /*2790*/  LDC.64 R16, c[0x0][0x390] ;  /* 0x0000e400ff107b82 */ /* 0x000e620000000a00 */
[----:B------:R-:W-:Y:S01]  /*27a0*/  MOV R2, 0x1 ;  /* 0x0000000100027802 */ /* 0x000fe20000000f00 */
[----:B------:R-:W2:Y:S06]  /*27b0*/  LDCU.64 UR8, c[0x0][0x3a0] ;  /* 0x00007400ff0877ac */ /* 0x000eac0008000a00 */
[----:B------:R-:W2:Y:S01]  /*27c0*/  LDC.64 R34, c[0x0][0x3b0] ;  /* 0x0000ec00ff227b82 */ /* 0x000ea20000000a00 */
[----:B0-----:R-:W-:-:S05]  /*27d0*/  IMAD.WIDE R24, R4, 0x4, R24 ;  /* 0x0000000404187825 */ /* 0x001fca00078e0218 */
[----:B------:R-:W3:Y:S04]  /*27e0*/  LDG.E R7, desc[UR6][R24.64+0x4] ;  /* 0x0000040618077981 */ /* 0x000ee8000c1e1900 */
[----:B------:R-:W3:Y:S01]  /*27f0*/  LDG.E R12, desc[UR6][R24.64+-0x4] ;  /* 0xfffffc06180c7981 */ /* 0x000ee2000c1e1900 */
[----:B-1----:R-:W-:-:S06]  /*2800*/  DMUL R16, R16, R16 ;  /* 0x0000001010107228 */ /* 0x002fcc0000000000 */
[----:B------:R-:W0:Y:S01]  /*2810*/  MUFU.RCP64H R3, R17 ;  /* 0x0000001100037308 */ /* 0x000e220000001800 */
[----:B--2---:R-:W-:-:S10]  /*2820*/  DMUL R34, R34, UR8 ;  /* 0x0000000822227c28 */ /* 0x004fd40008000000 */
[----:B------:R-:W-:Y:S01]  /*2830*/  FSETP.GEU.AND P1, PT, |R35|, 6.5827683646048100446e-37, PT ;  /* 0x036000002300780b */ /* 0x000fe20003f2e200 */
[----:B0-----:R-:W-:-:S08]  /*2840*/  DFMA R8, -R16, R2, 1 ;  /* 0x3ff000001008742b */ /* 0x001fd00000000102 */
[----:B------:R-:W-:-:S08]  /*2850*/  DFMA R8, R8, R8, R8 ;  /* 0x000000080808722b */ /* 0x000fd00000000008 */
[----:B------:R-:W-:-:S08]  /*2860*/  DFMA R8, R2, R8, R2 ;  /* 0x000000080208722b */ /* 0x000fd00000000002 */
[----:B------:R-:W-:-:S08]  /*2870*/  DFMA R2, -R16, R8, 1 ;  /* 0x3ff000001002742b */ /* 0x000fd00000000108 */
[----:B------:R-:W-:-:S08]  /*2880*/  DFMA R2, R8, R2, R8 ;  /* 0x000000020802722b */ /* 0x000fd00000000008 */
[----:B------:R-:W-:-:S08]  /*2890*/  DMUL R8, R34, R2 ;  /* 0x0000000222087228 */ /* 0x000fd00000000000 */
[----:B------:R-:W-:-:S08]  /*28a0*/  DFMA R10, -R16, R8, R34 ;  /* 0x00000008100a722b */ /* 0x000fd00000000122 */
[----:B------:R-:W-:-:S10]  /*28b0*/  DFMA R2, R2, R10, R8 ;  /* 0x0000000a0202722b */ /* 0x000fd40000000008 */
[----:B------:R-:W-:-:S05]  /*28c0*/  FFMA R10, RZ, R17, R3 ;  /* 0x00000011ff0a7223 */ /* 0x000fca0000000003 */
[----:B------:R-:W-:Y:S01]  /*28d0*/  FSETP.GT.AND P0, PT, |R10|, 1.469367938527859385e-39, PT ;  /* 0x001000000a00780b */ /* 0x000fe20003f04200 */
[----:B---3--:R-:W-:-:S04]  /*28e0*/  FADD R7, R7, -R12 ;  /* 0x8000000c07077221 */ /* 0x008fc80000000000 */
[----:B------:R-:W0:Y:S02]  /*28f0*/  F2F.F64.F32 R8, R7 ;  /* 0x0000000700087310 */ /* 0x000e240000201800 */
[----:B0-----:R-:W-:-:S06]  /*2900*/  DFMA R26, R8, -R28, R26 ;  /* 0x8000001c081a722b */ /* 0x001fcc000000001a */
[----:B------:R-:W-:Y:S05]  /*2910*/  @P0 BRA P1, `(.L_x_62) ;  /* 0x0000000000180947 */ /* 0x000fea0000800000 */
[----:B------:R-:W-:Y:S01]  /*2920*/  IMAD.MOV.U32 R10, RZ, RZ, R34 ;  /* 0x000000ffff0a7224 */ /* 0x000fe200078e0022 */
[----:B------:R-:W-:Y:S02]  /*2930*/  MOV R7, R35 ;  /* 0x0000002300077202 */ /* 0x000fe40000000f00 */
[----:B------:R-:W-:-:S07]  /*2940*/  MOV R8, 0x2960 ;  /* 0x0000296000087802 */ /* 0x000fce0000000f00 */
[----:B------:R-:W-:Y:S05]  /*2950*/  CALL.REL.NOINC `($__internal_1_$__cuda_sm20_div_rn_f64_full) ;  /* 0x0000000c00307944 */ /* 0x000fea0003c00000 */
[----:B------:R-:W-:Y:S01]  /*2960*/  IMAD.MOV.U32 R2, RZ, RZ, R10 ;  /* 0x000000ffff027224 */ /* 0x000fe200078e000a */
[----:B------:R-:W-:-:S07]  /*2970*/  MOV R3, R7 ;  /* 0x0000000700037202 */ /* 0x000fce0000000f00 */
.L_x_62:
[----:B------:R-:W2:Y:S01]  /*2980*/  LDG.E R12, desc[UR6][R22.64+0x4] ;  /* 0x00000406160c7981 */ /* 0x000ea2000c1e1900 */
[----:B------:R-:W0:Y:S01]  /*2990*/  LDC.64 R16, c[0x0][0x398] ;  /* 0x0000e600ff107b82 */ /* 0x000e220000000a00 */
[----:B------:R-:W-:Y:S02]  /*29a0*/  IMAD.MOV.U32 R8, RZ, RZ, 0x1 ;  /* 0x00000001ff087424 */ /* 0x000fe400078e00ff */
[----:B------:R-:W-:Y:S01]  /*29b0*/  FADD R31, R31, R31 ;  /* 0x0000001f1f1f7221 */ /* 0x000fe20000000000 */
[----:B------:R-:W-:Y:S01]  /*29c0*/  FSETP.GEU.AND P1, PT, |R35|, 6.5827683646048100446e-37, PT ;  /* 0x036000002300780b */ /* 0x000fe20003f2e200 */
[----:B0-----:R-:W-:-:S06]  /*29d0*/  DMUL R16, R16, R16 ;  /* 0x0000001010107228 */ /* 0x001fcc0000000000 */
[----:B------:R-:W0:Y:S02]  /*29e0*/  MUFU.RCP64H R9, R17 ;  /* 0x0000001100097308 */ /* 0x000e240000001800 */
        /* <DEDUP_REMOVED lines=10> */
[----:B--2---:R-:W-:-:S04]  /*2a90*/  FADD R12, R12, -R31 ;  /* 0x8000001f0c0c7221 */ /* 0x004fc80000000000 */
[----:B------:R-:W-:-:S04]  /*2aa0*/  FADD R12, R13, R12 ;  /* 0x0000000c0d0c7221 */ /* 0x000fc80000000000 */
[----:B------:R-:W0:Y:S02]  /*2ab0*/  F2F.F64.F32 R8, R12 ;  /* 0x0000000c00087310 */ /* 0x000e240000201800 */
[----:B0-----:R-:W-:Y:S02]  /*2ac0*/  DFMA R26, R8, R2, R26 ;  /* 0x00000002081a722b */ /* 0x001fe4000000001a */
[----:B------:R-:W-:Y:S09]  /*2ad0*/  @P0 BRA P1, `(.L_x_63) ;  /* 0x0000000000180947 */ /* 0x000ff20000800000 */
[----:B------:R-:W-:Y:S01]  /*2ae0*/  MOV R10, R34 ;  /* 0x00000022000a7202 */ /* 0x000fe20000000f00 */
[----:B------:R-:W-:Y:S01]  /*2af0*/  IMAD.MOV.U32 R7, RZ, RZ, R35 ;  /* 0x000000ffff077224 */ /* 0x000fe200078e0023 */
[----:B------:R-:W-:-:S07]  /*2b00*/  MOV R8, 0x2b20 ;  /* 0x00002b2000087802 */ /* 0x000fce0000000f00 */
[----:B------:R-:W-:Y:S05]  /*2b10*/  CALL.REL.NOINC `($__internal_1_$__cuda_sm20_div_rn_f64_full) ;  /* 0x0000000800c07944 */ /* 0x000fea0003c00000 */
[----:B------:R-:W-:Y:S01]  /*2b20*/  MOV R32, R10 ;  /* 0x0000000a00207202 */ /* 0x000fe20000000f00 */
[----:B------:R-:W-:-:S07]  /*2b30*/  IMAD.MOV.U32 R33, RZ, RZ, R7 ;  /* 0x000000ffff217224 */ /* 0x000fce00078e0007 */
.L_x_63:
[----:B------:R-:W0:Y:S01]  /*2b40*/  LDC R7, c[0x0][0x380] ;  /* 0x0000e000ff077b82 */ /* 0x000e220000000800 */
[----:B------:R-:W1:Y:S07]  /*2b50*/  LDCU UR5, c[0x0][0x394] ;  /* 0x00007280ff0577ac */ /* 0x000e6e0008000800 */
[----:B------:R-:W2:Y:S08]  /*2b60*/  LDC.64 R10, c[0x0][0x3b8] ;  /* 0x0000ee00ff0a7b82 */ /* 0x000eb00000000a00 */
[----:B------:R-:W3:Y:S01]  /*2b70*/  LDC.64 R14, c[0x0][0x390] ;  /* 0x0000e400ff0e7b82 */ /* 0x000ee20000000a00 */
[----:B------:R-:W-:Y:S01]  /*2b80*/  MOV R12, 0x1 ;  /* 0x00000001000c7802 */ /* 0x000fe20000000f00 */
[----:B------:R-:W4:Y:S01]  /*2b90*/  LDCU.64 UR8, c[0x0][0x3a0] ;  /* 0x00007400ff0877ac */ /* 0x000f220008000a00 */
[----:B0-----:R-:W-:-:S06]  /*2ba0*/  IMAD.WIDE R22, R7, 0x4, R22 ;  /* 0x0000000407167825 */ /* 0x001fcc00078e0216 */
[----:B------:R-:W5:Y:S01]  /*2bb0*/  LDG.E R22, desc[UR6][R22.64] ;  /* 0x0000000616167981 */ /* 0x000f62000c1e1900 */
[----:B--2---:R-:W-:-:S04]  /*2bc0*/  IMAD.WIDE R10, R4, 0x4, R10 ;  /* 0x00000004040a7825 */ /* 0x004fc800078e020a */
[----:B-----5:R-:W-:-:S04]  /*2bd0*/  FADD R31, -R31, R22 ;  /* 0x000000161f1f7221 */ /* 0x020fc80000000100 */
[----:B------:R-:W-:-:S04]  /*2be0*/  FADD R31, R30, R31 ;  /* 0x0000001f1e1f7221 */ /* 0x000fc80000000000 */
[----:B------:R-:W0:Y:S02]  /*2bf0*/  F2F.F64.F32 R8, R31 ;  /* 0x0000001f00087310 */ /* 0x000e240000201800 */
[----:B0-----:R-:W-:-:S10]  /*2c00*/  DFMA R8, R8, R32, R26 ;  /* 0x000000200808722b */ /* 0x001fd4000000001a */
[----:B------:R-:W0:Y:S02]  /*2c10*/  F2F.F32.F64 R9, R8 ;  /* 0x0000000800097310 */ /* 0x000e240000301000 */
[----:B0-----:R0:W-:Y:S04]  /*2c20*/  STG.E desc[UR6][R10.64], R9 ;  /* 0x000000090a007986 */ /* 0x0011e8000c101906 */
[----:B------:R-:W2:Y:S02]  /*2c30*/  LDG.E R4, desc[UR6][R18.64] ;  /* 0x0000000612047981 */ /* 0x000ea4000c1e1900 */
[----:B-1----:R-:W3:Y:S01]  /*2c40*/  MUFU.RCP64H R13, UR5 ;  /* 0x00000005000d7d08 */ /* 0x002ee20008001800 */
[----:B------:R-:W-:Y:S01]  /*2c50*/  BSSY.RECONVERGENT B2, `(.L_x_64) ;  /* 0x0000017000027945 */ /* 0x000fe20003800200 */
[----:B---3--:R-:W-:-:S08]  /*2c60*/  DFMA R16, R12, -R14, 1 ;  /* 0x3ff000000c10742b */ /* 0x008fd0000000080e */
[----:B------:R-:W-:-:S08]  /*2c70*/  DFMA R16, R16, R16, R16 ;  /* 0x000000101010722b */ /* 0x000fd00000000010 */
[----:B------:R-:W-:-:S08]  /*2c80*/  DFMA R16, R12, R16, R12 ;  /* 0x000000100c10722b */ /* 0x000fd0000000000c */
[----:B0-----:R-:W-:-:S08]  /*2c90*/  DFMA R8, R16, -R14, 1 ;  /* 0x3ff000001008742b */ /* 0x001fd0000000080e */
[----:B------:R-:W-:Y:S01]  /*2ca0*/  DFMA R16, R16, R8, R16 ;  /* 0x000000081010722b */ /* 0x000fe20000000010 */
[----:B--2---:R-:W4:Y:S02]  /*2cb0*/  F2F.F64.F32 R22, R4 ;  /* 0x0000000400167310 */ /* 0x004f240000201800 */
[----:B----4-:R-:W-:-:S08]  /*2cc0*/  DMUL R26, R22, UR8 ;  /* 0x00000008161a7c28 */ /* 0x010fd00008000000 */
        /* <DEDUP_REMOVED lines=14> */
[----:B------:R-:W-:-:S07]  /*2db0*/  IMAD.MOV.U32 R11, RZ, RZ, R7 ;  /* 0x000000ffff0b7224 */ /* 0x000fce00078e0007 */
.L_x_65:
[----:B------:R-:W-:Y:S05]  /*2dc0*/  BSYNC.RECONVERGENT B2 ;  /* 0x0000000000027941 */ /* 0x000fea0003800200 */
.L_x_64:
[----:B------:R-:W2:Y:S01]  /*2dd0*/  LDG.E R13, desc[UR6][R18.64+-0x4] ;  /* 0xfffffc06120d7981 */ /* 0x000ea2000c1e1900 */
[----:B------:R-:W0:Y:S01]  /*2de0*/  LDCU UR5, c[0x0][0x39c] ;  /* 0x00007380ff0577ac */ /* 0x000e220008000800 */
[----:B------:R-:W1:Y:S01]  /*2df0*/  LDC.64 R14, c[0x0][0x398] ;  /* 0x0000e600ff0e7b82 */ /* 0x000e620000000a00 */
[----:B------:R-:W-:Y:S01]  /*2e00*/  MOV R8, 0x1 ;  /* 0x0000000100087802 */ /* 0x000fe20000000f00 */
[----:B------:R-:W-:Y:S01]  /*2e10*/  BSSY.RECONVERGENT B2, `(.L_x_66) ;  /* 0x000001a000027945 */ /* 0x000fe20003800200 */
[----:B------:R-:W-:Y:S01]  /*2e20*/  FSETP.GEU.AND P1, PT, |R27|, 6.5827683646048100446e-37, PT ;  /* 0x036000001b00780b */ /* 0x000fe20003f2e200 */
        /* <DEDUP_REMOVED lines=16> */
[----:B------:R-:W-:Y:S01]  /*2f30*/  IMAD.MOV.U32 R10, RZ, RZ, R26 ;  /* 0x000000ffff0a7224 */ /* 0x000fe200078e001a */
[----:B------:R-:W-:Y:S02]  /*2f40*/  MOV R7, R27 ;  /* 0x0000001b00077202 */ /* 0x000fe40000000f00 */
[----:B------:R-:W-:Y:S01]  /*2f50*/  MOV R8, 0x2f90 ;  /* 0x00002f9000087802 */ /* 0x000fe20000000f00 */
[----:B0-----:R-:W-:Y:S01]  /*2f60*/  IMAD.U32 R16, RZ, RZ, UR8 ;  /* 0x00000008ff107e24 */ /* 0x001fe2000f8e00ff */
[----:B------:R-:W-:-:S07]  /*2f70*/  MOV R17, UR9 ;  /* 0x0000000900117c02 */ /* 0x000fce0008000f00 */
[----:B------:R-:W-:Y:S05]  /*2f80*/  CALL.REL.NOINC `($__internal_1_$__cuda_sm20_div_rn_f64_full) ;  /* 0x0000000400a47944 */ /* 0x000fea0003c00000 */
[----:B------:R-:W-:Y:S01]  /*2f90*/  IMAD.MOV.U32 R8, RZ, RZ, R10 ;  /* 0x000000ffff087224 */ /* 0x000fe200078e000a */
[----:B------:R-:W-:-:S07]  /*2fa0*/  MOV R9, R7 ;  /* 0x0000000700097202 */ /* 0x000fce0000000f00 */
.L_x_67:
[----:B------:R-:W-:Y:S05]  /*2fb0*/  BSYNC.RECONVERGENT B2 ;  /* 0x0000000000027941 */ /* 0x000fea0003800200 */
.L_x_66:
[----:B------:R-:W0:Y:S01]  /*2fc0*/  LDC.64 R10, c[0x0][0x3e0] ;  /* 0x0000f800ff0a7b82 */ /* 0x000e220000000a00 */
[----:B------:R-:W2:Y:S07]  /*2fd0*/  LDG.E R12, desc[UR6][R18.64+0x4] ;  /* 0x00000406120c7981 */ /* 0x000eae000c1e1900 */
[----:B------:R-:W1:Y:S08]  /*2fe0*/  LDC.64 R16, c[0x0][0x3c8] ;  /* 0x0000f200ff107b82 */ /* 0x000e700000000a00 */
[----:B------:R-:W3:Y:S01]  /*2ff0*/  LDC R27, c[0x0][0x380] ;  /* 0x0000e000ff1b7b82 */ /* 0x000ee20000000800 */
[----:B0-----:R-:W-:-:S05]  /*3000*/  IMAD.WIDE R10, R0, 0x4, R10 ;  /* 0x00000004000a7825 */ /* 0x001fca00078e020a */
[----:B------:R-:W4:Y:S01]  /*3010*/  LDG.E R7, desc[UR6][R10.64] ;  /* 0x000000060a077981 */ /* 0x000f22000c1e1900 */
[----:B-1----:R-:W-:-:S06]  /*3020*/  IMAD.WIDE R16, R0, 0x4, R16 ;  /* 0x0000000400107825 */ /* 0x002fcc00078e0210 */
[----:B------:R0:W5:Y:S01]  /*3030*/  LDG.E R17, desc[UR6][R16.64] ;  /* 0x0000000610117981 */ /* 0x000162000c1e1900 */
[----:B---3--:R-:W-:-:S06]  /*3040*/  IMAD.WIDE R24, R27, 0x4, R24 ;  /* 0x000000041b187825 */ /* 0x008fcc00078e0218 */
[----:B------:R-:W5:Y:S01]  /*3050*/  LDG.E R24, desc[UR6][R24.64] ;  /* 0x0000000618187981 */ /* 0x000f62000c1e1900 */
[----:B------:R-:W-:-:S06]  /*3060*/  IMAD.WIDE R26, R27, 0x4, R18 ;  /* 0x000000041b1a7825 */ /* 0x000fcc00078e0212 */
[----:B------:R-:W3:Y:S01]  /*3070*/  LDG.E R26, desc[UR6][R26.64] ;  /* 0x000000061a1a7981 */ /* 0x000ee2000c1e1900 */
[----:B------:R-:W-:-:S04]  /*3080*/  FADD R31, R4, R4 ;  /* 0x00000004041f7221 */ /* 0x000fc80000000000 */
[----:B--2---:R-:W-:-:S04]  /*3090*/  FADD R12, R12, -R31 ;  /* 0x8000001f0c0c7221 */ /* 0x004fc80000000000 */
[----:B0-----:R-:W-:Y:S01]  /*30a0*/  FADD R16, R13, R12 ;  /* 0x0000000c0d107221 */ /* 0x001fe20000000000 */
[----:B----4-:R-:W-:-:S04]  /*30b0*/  FADD R0, R4, -R7 ;  /* 0x8000000704007221 */ /* 0x010fc80000000000 */
[----:B------:R-:W0:Y:S01]  /*30c0*/  F2F.F64.F32 R14, R0 ;  /* 0x00000000000e7310 */ /* 0x000e220000201800 */
[----:B-----5:R-:W-:-:S07]  /*30d0*/  FADD R4, R24, -R17 ;  /* 0x8000001118047221 */ /* 0x020fce0000000000 */
[----:B------:R-:W1:Y:S01]  /*30e0*/  F2F.F64.F32 R10, R4 ;  /* 0x00000004000a7310 */ /* 0x000e620000201800 */
[----:B0-----:R-:W-:Y:S01]  /*30f0*/  DFMA R14, R14, -R8, R22 ;  /* 0x800000080e0e722b */ /* 0x001fe20000000016 */
[----:B---3--:R-:W-:-:S06]  /*3100*/  FADD R12, -R31, R26 ;  /* 0x0000001a1f0c7221 */ /* 0x008fcc0000000100 */
[----:B------:R-:W0:Y:S01]  /*3110*/  F2F.F64.F32 R8, R16 ;  /* 0x0000001000087310 */ /* 0x000e220000201800 */
[----:B------:R-:W-:Y:S01]  /*3120*/  FADD R12, R7, R12 ;  /* 0x0000000c070c7221 */ /* 0x000fe20000000000 */
[----:B-1----:R-:W-:-:S06]  /*3130*/  DFMA R10, R10, -R28, R14 ;  /* 0x8000001c0a0a722b */ /* 0x002fcc000000000e */
[----:B------:R-:W1:Y:S02]  /*3140*/  F2F.F64.F32 R12, R12 ;  /* 0x0000000c000c7310 */ /* 0x000e640000201800 */
[----:B0-----:R-:W-:-:S08]  /*3150*/  DFMA R8, R8, R2, R10 ;  /* 0x000000020808722b */ /* 0x001fd0000000000a */
[----:B-1----:R-:W-:-:S10]  /*3160*/  DFMA R8, R12, R32, R8 ;  /* 0x000000200c08722b */ /* 0x002fd40000000008 */
[----:B------:R-:W0:Y:S02]  /*3170*/  F2F.F32.F64 R9, R8 ;  /* 0x0000000800097310 */ /* 0x000e240000301000 */
[----:B0-----:R0:W-:Y:S01]  /*3180*/  STG.E desc[UR6][R20.64], R9 ;  /* 0x0000000914007986 */ /* 0x0011e2000c101906 */
[----:B------:R-:W-:Y:S05]  /*3190*/  BRA `(.L_x_68) ;  /* 0x00000000002c7947 */ /* 0x000fea0003800000 */
.L_x_56:
[----:B------:R-:W-:-:S13]  /*31a0*/  ISETP.NE.AND P0, PT, R5, RZ, PT ;  /* 0x000000ff0500720c */ /* 0x000fda0003f05270 */
[----:B------:R-:W-:Y:S05]  /*31b0*/  @P0 BRA `(.L_x_68) ;  /* 0x0000000000240947 */ /* 0x000fea0003800000 */
[----:B-1----:R-:W0:Y:S01]  /*31c0*/  LDC R9, c[0x0][0x380] ;  /* 0x0000e000ff097b82 */ /* 0x002e220000000800 */
[----:B------:R-:W-:-:S04]  /*31d0*/  IMAD.WIDE R2, R42, 0x4, R2 ;  /* 0x000000042a027825 */ /* 0x000fc800078e0202 */
[----:B------:R-:W-:Y:S01]  /*31e0*/  IMAD.WIDE R42, R42, 0x4, R10 ;  /* 0x000000042a2a7825 */ /* 0x000fe200078e020a */
[----:B------:R2:W-:Y:S03]  /*31f0*/  STG.E desc[UR6][R2.64], RZ ;  /* 0x000000ff02007986 */ /* 0x0005e6000c101906 */
[----:B0-----:R-:W-:-:S04]  /*3200*/  IMAD.WIDE R10, R9, 0x4, R2 ;  /* 0x00000004090a7825 */ /* 0x001fc800078e0202 */
[----:B------:R-:W-:Y:S01]  /*3210*/  IMAD.WIDE R8, R9, 0x4, R42 ;  /* 0x0000000409087825 */ /* 0x000fe200078e022a */
[----:B------:R2:W-:Y:S04]  /*3220*/  STG.E desc[UR6][R10.64+-0x4], RZ ;  /* 0xfffffcff0a007986 */ /* 0x0005e8000c101906 */
[----:B------:R2:W-:Y:S04]  /*3230*/  STG.E desc[UR6][R42.64], RZ ;  /* 0x000000ff2a007986 */ /* 0x0005e8000c101906 */
[----:B------:R2:W-:Y:S02]  /*3240*/  STG.E desc[UR6][R8.64+-0x4], RZ ;  /* 0xfffffcff08007986 */ /* 0x0005e4000c101906 */
.L_x_68:
[----:B------:R-:W-:Y:S05]  /*3250*/  BSYNC.RECONVERGENT B1 ;  /* 0x0000000000017941 */ /* 0x000fea0003800200 */
.L_x_55:
[----:B------:R-:W-:-:S13]  /*3260*/  ISETP.NE.AND P0, PT, R6, RZ, PT ;  /* 0x000000ff0600720c */ /* 0x000fda0003f05270 */
[----:B------:R-:W-:Y:S05]  /*3270*/  @P0 EXIT ;  /* 0x000000000000094d */ /* 0x000fea0003800000 */
[----:B--2---:R-:W2:Y:S01]  /*3280*/  LDC.64 R2, c[0x0][0x3b8] ;  /* 0x0000ee00ff027b82 */ /* 0x004ea20000000a00 */
[----:B------:R-:W-:-:S07]  /*3290*/  IMAD.MOV.U32 R11, RZ, RZ, 0x3f800000 ;  /* 0x3f800000ff0b7424 */ /* 0x000fce00078e00ff */
[----:B-1----:R-:W1:Y:S08]  /*32a0*/  LDC.64 R6, c[0x0][0x3c0] ;  /* 0x0000f000ff067b82 */ /* 0x002e700000000a00 */
[----:B------:R-:W0:Y:S01]  /*32b0*/  LDC R0, c[0x0][0x380] ;  /* 0x0000e000ff007b82 */ /* 0x000e220000000800 */
[----:B--2---:R-:W-:-:S05]  /*32c0*/  IMAD.WIDE R2, R5, 0x4, R2 ;  /* 0x0000000405027825 */ /* 0x004fca00078e0202 */
[----:B------:R-:W-:Y:S01]  /*32d0*/  STG.E desc[UR6][R2.64], RZ ;  /* 0x000000ff02007986 */ /* 0x000fe2000c101906 */
[----:B-1----:R-:W-:-:S04]  /*32e0*/  IMAD.WIDE R6, R5, 0x4, R6 ;  /* 0x0000000405067825 */ /* 0x002fc800078e0206 */
[----:B0-----:R-:W-:-:S04]  /*32f0*/  IMAD R9, R0, UR4, RZ ;  /* 0x0000000400097c24 */ /* 0x001fc8000f8e02ff */
[----:B------:R-:W-:-:S04]  /*3300*/  IMAD.WIDE R4, R9, 0x4, R2 ;  /* 0x0000000409047825 */ /* 0x000fc800078e0202 */
[----:B------:R-:W-:Y:S01]  /*3310*/  IMAD.WIDE R8, R9, 0x4, R6 ;  /* 0x0000000409087825 */ /* 0x000fe200078e0206 */
[----:B------:R-:W-:Y:S04]  /*3320*/  STG.E desc[UR6][R4.64], R11 ;  /* 0x0000000b04007986 */ /* 0x000fe8000c101906 */
[----:B------:R-:W-:Y:S04]  /*3330*/  STG.E desc[UR6][R6.64], RZ ;  /* 0x000000ff06007986 */ /* 0x000fe8000c101906 */
[----:B------:R-:W-:Y:S01]  /*3340*/  STG.E desc[UR6][R8.64], RZ ;  /* 0x000000ff08007986 */ /* 0x000fe2000c101906 */
[----:B------:R-:W-:Y:S05]  /*3350*/  EXIT ;  /* 0x000000000000794d */ /* 0x000fea0003800000 */
        .weak           $__internal_0_$__cuda_sm20_dblrcp_rn_slowpath_v3
        .type           $__internal_0_$__cuda_sm20_dblrcp_rn_slowpath_v3,@function
        .size           $__internal_0_$__cuda_sm20_dblrcp_rn_slowpath_v3,($__internal_1_$__cuda_sm20_div_rn_f64_full - $__internal_0_$__cuda_sm20_dblrcp_rn_slowpath_v3)
$__internal_0_$__cuda_sm20_dblrcp_rn_slowpath_v3:
[----:B------:R-:W0:Y:S08]  /*3360*/  LDC.64 R14, c[0x0][0x3a0] ;  /* 0x0000e800ff0e7b82 */ /* 0x000e300000000a00 */
[----:B------:R-:W1:Y:S01]  /*3370*/  LDC R10, c[0x0][0x3a4] ;  /* 0x0000e900ff0a7b82 */ /* 0x000e620000000800 */
[----:B0-----:R-:W-:-:S14]  /*3380*/  DSETP.GTU.AND P1, PT, |R14|, +INF , PT ;  /* 0x7ff000000e00742a */ /* 0x001fdc0003f2c200 */
[----:B-1----:R-:W-:Y:S05]  /*3390*/  @P1 BRA `(.L_x_69) ;  /* 0x0000000000841947 */ /* 0x002fea0003800000 */
[----:B------:R-:W-:-:S04]  /*33a0*/  LOP3.LUT R11, R10, 0x7fffffff, RZ, 0xc0, !PT ;  /* 0x7fffffff0a0b7812 */ /* 0x000fc800078ec0ff */
[----:B------:R-:W-:-:S04]  /*33b0*/  IADD3 R8, PT, PT, R11, -0x1, RZ ;  /* 0xffffffff0b087810 */ /* 0x000fc80007ffe0ff */
[----:B------:R-:W-:-:S13]  /*33c0*/  ISETP.GE.U32.AND P1, PT, R8, 0x7fefffff, PT ;  /* 0x7fefffff0800780c */ /* 0x000fda0003f26070 */
[----:B------:R-:W-:Y:S01]  /*33d0*/  @P1 LOP3.LUT R9, R10, 0x7ff00000, RZ, 0x3c, !PT ;  /* 0x7ff000000a091812 */ /* 0x000fe200078e3cff */
[----:B------:R-:W-:Y:S01]  /*33e0*/  @P1 IMAD.MOV.U32 R8, RZ, RZ, RZ ;  /* 0x000000ffff081224 */ /* 0x000fe200078e00ff */
[----:B------:R-:W-:Y:S06]  /*33f0*/  @P1 BRA `(.L_x_70) ;  /* 0x0000000000741947 */ /* 0x000fec0003800000 */
[----:B------:R-:W-:-:S13]  /*3400*/  ISETP.GE.U32.AND P1, PT, R11, 0x1000001, PT ;  /* 0x010000010b00780c */ /* 0x000fda0003f26070 */
[----:B------:R-:W-:Y:S05]  /*3410*/  @!P1 BRA `(.L_x_71) ;  /* 0x00000000003c9947 */ /* 0x000fea0003800000 */
[----:B------:R-:W0:Y:S01]  /*3420*/  LDCU UR5, c[0x0][0x3a0] ;  /* 0x00007400ff0577ac */ /* 0x000e220008000800 */
[----:B------:R-:W-:Y:S02]  /*3430*/  IADD3 R9, PT, PT, R10, -0x3fe00000, RZ ;  /* 0xc02000000a097810 */ /* 0x000fe40007ffe0ff */
[----:B------:R-:W-:Y:S02]  /*3440*/  MOV R10, R7 ;  /* 0x00000007000a7202 */ /* 0x000fe40000000f00 */
[----:B------:R-:W1:Y:S01]  /*3450*/  MUFU.RCP64H R11, R9 ;  /* 0x00000009000b7308 */ /* 0x000e620000001800 */
[----:B0-----:R-:W-:-:S06]  /*3460*/  IMAD.U32 R8, RZ, RZ, UR5 ;  /* 0x00000005ff087e24 */ /* 0x001fcc000f8e00ff */
[----:B-1----:R-:W-:-:S08]  /*3470*/  DFMA R12, -R8, R10, 1 ;  /* 0x3ff00000080c742b */ /* 0x002fd0000000010a */
[----:B------:R-:W-:-:S08]  /*3480*/  DFMA R12, R12, R12, R12 ;  /* 0x0000000c0c0c722b */ /* 0x000fd0000000000c */
[----:B------:R-:W-:-:S08]  /*3490*/  DFMA R12, R10, R12, R10 ;  /* 0x0000000c0a0c722b */ /* 0x000fd0000000000a */
[----:B------:R-:W-:-:S08]  /*34a0*/  DFMA R10, -R8, R12, 1 ;  /* 0x3ff00000080a742b */ /* 0x000fd0000000010c */
[----:B------:R-:W-:-:S08]  /*34b0*/  DFMA R10, R12, R10, R12 ;  /* 0x0000000a0c0a722b */ /* 0x000fd0000000000c */
[----:B------:R-:W-:-:S08]  /*34c0*/  DMUL R10, R10, 2.2250738585072013831e-308 ;  /* 0x001000000a0a7828 */ /* 0x000fd00000000000 */
[----:B------:R-:W-:-:S08]  /*34d0*/  DFMA R12, R10, -R14, 1 ;  /* 0x3ff000000a0c742b */ /* 0x000fd0000000080e */
[----:B------:R-:W-:-:S08]  /*34e0*/  DFMA R12, R12, R12, R12 ;  /* 0x0000000c0c0c722b */ /* 0x000fd0000000000c */
[----:B------:R-:W-:Y:S01]  /*34f0*/  DFMA R8, R10, R12, R10 ;  /* 0x0000000c0a08722b */ /* 0x000fe2000000000a */
[----:B------:R-:W-:Y:S10]  /*3500*/  BRA `(.L_x_70) ;  /* 0x0000000000307947 */ /* 0x000ff40003800000 */
.L_x_71:
[----:B------:R-:W-:Y:S01]  /*3510*/  DMUL R10, R14, 8.11296384146066816958e+31 ;  /* 0x469000000e0a7828 */ /* 0x000fe20000000000 */
[----:B------:R-:W-:-:S05]  /*3520*/  IMAD.MOV.U32 R8, RZ, RZ, R7 ;  /* 0x000000ffff087224 */ /* 0x000fca00078e0007 */
[----:B------:R-:W0:Y:S02]  /*3530*/  MUFU.RCP64H R9, R11 ;  /* 0x0000000b00097308 */ /* 0x000e240000001800 */
[----:B0-----:R-:W-:-:S08]  /*3540*/  DFMA R12, -R10, R8, 1 ;  /* 0x3ff000000a0c742b */ /* 0x001fd00000000108 */
[----:B------:R-:W-:-:S08]  /*3550*/  DFMA R12, R12, R12, R12 ;  /* 0x0000000c0c0c722b */ /* 0x000fd0000000000c */
[----:B------:R-:W-:-:S08]  /*3560*/  DFMA R12, R8, R12, R8 ;  /* 0x0000000c080c722b */ /* 0x000fd00000000008 */
[----:B------:R-:W-:-:S08]  /*3570*/  DFMA R8, -R10, R12, 1 ;  /* 0x3ff000000a08742b */ /* 0x000fd0000000010c */
[----:B------:R-:W-:-:S08]  /*3580*/  DFMA R8, R12, R8, R12 ;  /* 0x000000080c08722b */ /* 0x000fd0000000000c */
[----:B------:R-:W-:Y:S01]  /*3590*/  DMUL R8, R8, 8.11296384146066816958e+31 ;  /* 0x4690000008087828 */ /* 0x000fe20000000000 */
[----:B------:R-:W-:Y:S10]  /*35a0*/  BRA `(.L_x_70) ;  /* 0x0000000000087947 */ /* 0x000ff40003800000 */
.L_x_69:
[----:B------:R-:W0:Y:S01]  /*35b0*/  LDC R8, c[0x0][0x3a0] ;  /* 0x0000e800ff087b82 */ /* 0x000e220000000800 */
[----:B------:R-:W-:-:S07]  /*35c0*/  LOP3.LUT R9, R10, 0x80000, RZ, 0xfc, !PT ;  /* 0x000800000a097812 */ /* 0x000fce00078efcff */
.L_x_70:
[----:B0-----:R-:W-:Y:S01]  /*35d0*/  MOV R30, R8 ;  /* 0x00000008001e7202 */ /* 0x001fe20000000f00 */
[----:B------:R-:W-:Y:S01]  /*35e0*/  IMAD.MOV.U32 R31, RZ, RZ, R9 ;  /* 0x000000ffff1f7224 */ /* 0x000fe200078e0009 */
[----:B------:R-:W-:Y:S01]  /*35f0*/  MOV R8, R16 ;  /* 0x0000001000087202 */ /* 0x000fe20000000f00 */
[----:B------:R-:W-:-:S04]  /*3600*/  IMAD.MOV.U32 R9, RZ, RZ, 0x0 ;  /* 0x00000000ff097424 */ /* 0x000fc800078e00ff */
[----:B------:R-:W-:Y:S05]  /*3610*/  RET.REL.NODEC R8 `(_Z9calculateiiidddddPfS_S_S_S_S_S_) ;  /* 0xffffffc808787950 */ /* 0x000fea0003c3ffff */
        .weak           $__internal_1_$__cuda_sm20_div_rn_f64_full
        .type           $__internal_1_$__cuda_sm20_div_rn_f64_full,@function
        .size           $__internal_1_$__cuda_sm20_div_rn_f64_full,(.L_x_79 - $__internal_1_$__cuda_sm20_div_rn_f64_full)
$__internal_1_$__cuda_sm20_div_rn_f64_full:
[C---:B------:R-:W-:Y:S01]  /*3620*/  FSETP.GEU.AND P1, PT, |R17|.reuse, 1.469367938527859385e-39, PT ;  /* 0x001000001100780b */ /* 0x040fe20003f2e200 */
[----:B------:R-:W-:Y:S01]  /*3630*/  IMAD.MOV.U32 R44, RZ, RZ, 0x1 ;  /* 0x00000001ff2c7424 */ /* 0x000fe200078e00ff */
[----:B------:R-:W-:Y:S01]  /*3640*/  LOP3.LUT R14, R17, 0x800fffff, RZ, 0xc0, !PT ;  /* 0x800fffff110e7812 */ /* 0x000fe200078ec0ff */
[----:B------:R-:W-:Y:S01]  /*3650*/  IMAD.MOV.U32 R46, RZ, RZ, R10 ;  /* 0x000000ffff2e7224 */ /* 0x000fe200078e000a */
[----:B------:R-:W-:Y:S01]  /*3660*/  MOV R47, R7 ;  /* 0x00000007002f7202 */ /* 0x000fe20000000f00 */
[----:B------:R-:W-:Y:S01]  /*3670*/  BSSY.RECONVERGENT B0, `(.L_x_72) ;  /* 0x0000059000007945 */ /* 0x000fe20003800200 */
[----:B------:R-:W-:Y:S02]  /*3680*/  LOP3.LUT R15, R14, 0x3ff00000, RZ, 0xfc, !PT ;  /* 0x3ff000000e0f7812 */ /* 0x000fe400078efcff */
[----:B------:R-:W-:Y:S02]  /*3690*/  MOV R14, R16 ;  /* 0x00000010000e7202 */ /* 0x000fe40000000f00 */
[----:B------:R-:W-:-:S02]  /*36a0*/  FSETP.GEU.AND P5, PT, |R47|, 1.469367938527859385e-39, PT ;  /* 0x001000002f00780b */ /* 0x000fc40003fae200 */
[----:B------:R-:W-:Y:S01]  /*36b0*/  LOP3.LUT R7, R47, 0x7ff00000, RZ, 0xc0, !PT ;  /* 0x7ff000002f077812 */ /* 0x000fe200078ec0ff */
[----:B------:R-:W-:Y:S01]  /*36c0*/  @!P1 DMUL R14, R16, 8.98846567431157953865e+307 ;  /* 0x7fe00000100e9828 */ /* 0x000fe20000000000 */
[----:B------:R-:W-:Y:S02]  /*36d0*/  LOP3.LUT R10, R17, 0x7ff00000, RZ, 0xc0, !PT ;  /* 0x7ff00000110a7812 */ /* 0x000fe400078ec0ff */
[----:B------:R-:W-:Y:S02]  /*36e0*/  MOV R9, 0x1ca00000 ;  /* 0x1ca0000000097802 */ /* 0x000fe40000000f00 */
[----:B------:R-:W-:Y:S01]  /*36f0*/  ISETP.GE.U32.AND P4, PT, R7, R10, PT ;  /* 0x0000000a0700720c */ /* 0x000fe20003f86070 */
[----:B------:R-:W0:Y:S03]  /*3700*/  MUFU.RCP64H R45, R15 ;  /* 0x0000000f002d7308 */ /* 0x000e260000001800 */
[----:B------:R-:W-:-:S02]  /*3710*/  SEL R11, R9, 0x63400000, !P4 ;  /* 0x63400000090b7807 */ /* 0x000fc40006000000 */
[----:B------:R-:W-:Y:S02]  /*3720*/  @!P5 LOP3.LUT R12, R17, 0x7ff00000, RZ, 0xc0, !PT ;  /* 0x7ff00000110cd812 */ /* 0x000fe400078ec0ff */
[----:B------:R-:W-:Y:S02]  /*3730*/  @!P5 MOV R50, RZ ;  /* 0x000000ff0032d202 */ /* 0x000fe40000000f00 */
[----:B------:R-:W-:Y:S02]  /*3740*/  @!P5 ISETP.GE.U32.AND P6, PT, R7, R12, PT ;  /* 0x0000000c0700d20c */ /* 0x000fe40003fc6070 */
[----:B------:R-:W-:Y:S02]  /*3750*/  @!P1 LOP3.LUT R10, R15, 0x7ff00000, RZ, 0xc0, !PT ;  /* 0x7ff000000f0a9812 */ /* 0x000fe400078ec0ff */
[----:B------:R-:W-:Y:S01]  /*3760*/  @!P5 SEL R12, R9, 0x63400000, !P6 ;  /* 0x63400000090cd807 */ /* 0x000fe20007000000 */
[----:B0-----:R-:W-:-:S03]  /*3770*/  DFMA R48, R44, -R14, 1 ;  /* 0x3ff000002c30742b */ /* 0x001fc6000000080e */
[----:B------:R-:W-:-:S04]  /*3780*/  @!P5 LOP3.LUT R12, R12, 0x80000000, R47, 0xf8, !PT ;  /* 0x800000000c0cd812 */ /* 0x000fc800078ef82f */
[----:B------:R-:W-:Y:S01]  /*3790*/  @!P5 LOP3.LUT R51, R12, 0x100000, RZ, 0xfc, !PT ;  /* 0x001000000c33d812 */ /* 0x000fe200078efcff */
[----:B------:R-:W-:-:S08]  /*37a0*/  DFMA R48, R48, R48, R48 ;  /* 0x000000303030722b */ /* 0x000fd00000000030 */
[----:B------:R-:W-:Y:S01]  /*37b0*/  DFMA R44, R44, R48, R44 ;  /* 0x000000302c2c722b */ /* 0x000fe2000000002c */
[----:B------:R-:W-:Y:S01]  /*37c0*/  LOP3.LUT R49, R11, 0x800fffff, R47, 0xf8, !PT ;  /* 0x800fffff0b317812 */ /* 0x000fe200078ef82f */
[----:B------:R-:W-:Y:S02]  /*37d0*/  IMAD.MOV.U32 R48, RZ, RZ, R46 ;  /* 0x000000ffff307224 */ /* 0x000fe400078e002e */
[----:B------:R-:W-:-:S04]  /*37e0*/  IMAD.MOV.U32 R11, RZ, RZ, R7 ;  /* 0x000000ffff0b7224 */ /* 0x000fc800078e0007 */
[----:B------:R-:W-:Y:S02]  /*37f0*/  DFMA R52, R44, -R14, 1 ;  /* 0x3ff000002c34742b */ /* 0x000fe4000000080e */
[----:B------:R-:W-:-:S06]  /*3800*/  @!P5 DFMA R48, R48, 2, -R50 ;  /* 0x400000003030d82b */ /* 0x000fcc0000000832 */
[----:B------:R-:W-:-:S04]  /*3810*/  DFMA R52, R44, R52, R44 ;  /* 0x000000342c34722b */ /* 0x000fc8000000002c */
[----:B------:R-:W-:-:S04]  /*3820*/  @!P5 LOP3.LUT R11, R49, 0x7ff00000, RZ, 0xc0, !PT ;  /* 0x7ff00000310bd812 */ /* 0x000fc800078ec0ff */
[----:B------:R-:W-:Y:S01]  /*3830*/  IADD3 R12, PT, PT, R11, -0x1, RZ ;  /* 0xffffffff0b0c7810 */ /* 0x000fe20007ffe0ff */
[----:B------:R-:W-:-:S03]  /*3840*/  DMUL R50, R52, R48 ;  /* 0x0000003034327228 */ /* 0x000fc60000000000 */
[----:B------:R-:W-:Y:S01]  /*3850*/  ISETP.GT.U32.AND P1, PT, R12, 0x7feffffe, PT ;  /* 0x7feffffe0c00780c */ /* 0x000fe20003f24070 */
[----:B------:R-:W-:-:S04]  /*3860*/  VIADD R12, R10, 0xffffffff ;  /* 0xffffffff0a0c7836 */ /* 0x000fc80000000000 */
[----:B------:R-:W-:Y:S01]  /*3870*/  DFMA R44, R50, -R14, R48 ;  /* 0x8000000e322c722b */ /* 0x000fe20000000030 */
[----:B------:R-:W-:-:S07]  /*3880*/  ISETP.GT.U32.OR P1, PT, R12, 0x7feffffe, P1 ;  /* 0x7feffffe0c00780c */ /* 0x000fce0000f24470 */
[----:B------:R-:W-:-:S06]  /*3890*/  DFMA R44, R52, R44, R50 ;  /* 0x0000002c342c722b */ /* 0x000fcc0000000032 */
[----:B------:R-:W-:Y:S05]  /*38a0*/  @P1 BRA `(.L_x_73) ;  /* 0x0000000000741947 */ /* 0x000fea0003800000 */
[----:B------:R-:W-:Y:S02]  /*38b0*/  LOP3.LUT R10, R17, 0x7ff00000, RZ, 0xc0, !PT ;  /* 0x7ff00000110a7812 */ /* 0x000fe400078ec0ff */
[----:B------:R-:W-:Y:S02]  /*38c0*/  MOV R46, RZ ;  /* 0x000000ff002e7202 */ /* 0x000fe40000000f00 */
[CC--:B------:R-:W-:Y:S02]  /*38d0*/  VIADDMNMX R11, R7.reuse, -R10.reuse, 0xb9600000, !PT ;  /* 0xb9600000070b7446 */ /* 0x0c0fe4000780090a */
[----:B------:R-:W-:Y:S02]  /*38e0*/  ISETP.GE.U32.AND P1, PT, R7, R10, PT ;  /* 0x0000000a0700720c */ /* 0x000fe40003f26070 */
[----:B------:R-:W-:Y:S02]  /*38f0*/  VIMNMX R11, PT, PT, R11, 0x46a00000, PT ;  /* 0x46a000000b0b7848 */ /* 0x000fe40003fe0100 */
[----:B------:R-:W-:-:S04]  /*3900*/  SEL R10, R9, 0x63400000, !P1 ;  /* 0x63400000090a7807 */ /* 0x000fc80004800000 */
[----:B------:R-:W-:-:S05]  /*3910*/  IADD3 R10, PT, PT, -R10, R11, RZ ;  /* 0x0000000b0a0a7210 */ /* 0x000fca0007ffe1ff */
[----:B------:R-:W-:-:S06]  /*3920*/  VIADD R47, R10, 0x7fe00000 ;  /* 0x7fe000000a2f7836 */ /* 0x000fcc0000000000 */
[----:B------:R-:W-:-:S10]  /*3930*/  DMUL R50, R44, R46 ;  /* 0x0000002e2c327228 */ /* 0x000fd40000000000 */
[----:B------:R-:W-:-:S13]  /*3940*/  FSETP.GTU.AND P1, PT, |R51|, 1.469367938527859385e-39, PT ;  /* 0x001000003300780b */ /* 0x000fda0003f2c200 */
[----:B------:R-:W-:Y:S05]  /*3950*/  @P1 BRA `(.L_x_74) ;  /* 0x0000000000a81947 */ /* 0x000fea0003800000 */
[----:B------:R-:W-:Y:S01]  /*3960*/  DFMA R14, R44, -R14, R48 ;  /* 0x8000000e2c0e722b */ /* 0x000fe20000000030 */
[----:B------:R-:W-:-:S09]  /*3970*/  IMAD.MOV.U32 R46, RZ, RZ, RZ ;  /* 0x000000ffff2e7224 */ /* 0x000fd200078e00ff */
[C---:B------:R-:W-:Y:S02]  /*3980*/  FSETP.NEU.AND P1, PT, R15.reuse, RZ, PT ;  /* 0x000000ff0f00720b */ /* 0x040fe40003f2d000 */
[----:B------:R-:W-:-:S04]  /*3990*/  LOP3.LUT R16, R15, 0x80000000, R17, 0x48, !PT ;  /* 0x800000000f107812 */ /* 0x000fc800078e4811 */
[----:B------:R-:W-:-:S07]  /*39a0*/  LOP3.LUT R47, R16, R47, RZ, 0xfc, !PT ;  /* 0x0000002f102f7212 */ /* 0x000fce00078efcff */
[----:B------:R-:W-:Y:S05]  /*39b0*/  @!P1 BRA `(.L_x_74) ;  /* 0x0000000000909947 */ /* 0x000fea0003800000 */
[C---:B------:R-:W-:Y:S01]  /*39c0*/  IADD3 R15, PT, PT, -R10.reuse, RZ, RZ ;  /* 0x000000ff0a0f7210 */ /* 0x040fe20007ffe1ff */
[----:B------:R-:W-:Y:S01]  /*39d0*/  IMAD.MOV.U32 R14, RZ, RZ, RZ ;  /* 0x000000ffff0e7224 */ /* 0x000fe200078e00ff */
[----:B------:R-:W-:-:S05]  /*39e0*/  IADD3 R10, PT, PT, -R10, -0x43300000, RZ ;  /* 0xbcd000000a0a7810 */ /* 0x000fca0007ffe1ff */
[----:B------:R-:W-:Y:S02]  /*39f0*/  DFMA R14, R50, -R14, R44 ;  /* 0x8000000e320e722b */ /* 0x000fe4000000002c */
[----:B------:R-:W-:-:S08]  /*3a00*/  DMUL.RP R44, R44, R46 ;  /* 0x0000002e2c2c7228 */ /* 0x000fd00000008000 */
[----:B------:R-:W-:Y:S02]  /*3a10*/  FSETP.NEU.AND P1, PT, |R15|, R10, PT ;  /* 0x0000000a0f00720b */ /* 0x000fe40003f2d200 */
[----:B------:R-:W-:Y:S02]  /*3a20*/  LOP3.LUT R16, R45, R16, RZ, 0x3c, !PT ;  /* 0x000000102d107212 */ /* 0x000fe400078e3cff */
[----:B------:R-:W-:Y:S02]  /*3a30*/  FSEL R10, R44, R50, !P1 ;  /* 0x000000322c0a7208 */ /* 0x000fe40004800000 */
[----:B------:R-:W-:Y:S02]  /*3a40*/  FSEL R11, R16, R51, !P1 ;  /* 0x00000033100b7208 */ /* 0x000fe40004800000 */
[----:B------:R-:W-:-:S03]  /*3a50*/  MOV R50, R10 ;  /* 0x0000000a00327202 */ /* 0x000fc60000000f00 */
[----:B------:R-:W-:Y:S01]  /*3a60*/  IMAD.MOV.U32 R51, RZ, RZ, R11 ;  /* 0x000000ffff337224 */ /* 0x000fe200078e000b */
[----:B------:R-:W-:Y:S06]  /*3a70*/  BRA `(.L_x_74) ;  /* 0x0000000000607947 */ /* 0x000fec0003800000 */
.L_x_73:
[----:B------:R-:W-:-:S14]  /*3a80*/  DSETP.NAN.AND P1, PT, R46, R46, PT ;  /* 0x0000002e2e00722a */ /* 0x000fdc0003f28000 */
[----:B------:R-:W-:Y:S05]  /*3a90*/  @P1 BRA `(.L_x_75) ;  /* 0x00000000004c1947 */ /* 0x000fea0003800000 */
[----:B------:R-:W-:-:S14]  /*3aa0*/  DSETP.NAN.AND P1, PT, R16, R16, PT ;  /* 0x000000101000722a */ /* 0x000fdc0003f28000 */
[----:B------:R-:W-:Y:S05]  /*3ab0*/  @P1 BRA `(.L_x_76) ;  /* 0x0000000000341947 */ /* 0x000fea0003800000 */
[----:B------:R-:W-:Y:S01]  /*3ac0*/  ISETP.NE.AND P1, PT, R11, R10, PT ;  /* 0x0000000a0b00720c */ /* 0x000fe20003f25270 */
[----:B------:R-:W-:Y:S01]  /*3ad0*/  IMAD.MOV.U32 R51, RZ, RZ, -0x80000 ;  /* 0xfff80000ff337424 */ /* 0x000fe200078e00ff */
[----:B------:R-:W-:-:S11]  /*3ae0*/  MOV R50, 0x0 ;  /* 0x0000000000327802 */ /* 0x000fd60000000f00 */
[----:B------:R-:W-:Y:S05]  /*3af0*/  @!P1 BRA `(.L_x_74) ;  /* 0x0000000000409947 */ /* 0x000fea0003800000 */
[----:B------:R-:W-:Y:S02]  /*3b00*/  ISETP.NE.AND P1, PT, R11, 0x7ff00000, PT ;  /* 0x7ff000000b00780c */ /* 0x000fe40003f25270 */
[----:B------:R-:W-:Y:S02]  /*3b10*/  LOP3.LUT R17, R47, 0x80000000, R17, 0x48, !PT ;  /* 0x800000002f117812 */ /* 0x000fe400078e4811 */
[----:B------:R-:W-:-:S13]  /*3b20*/  ISETP.EQ.OR P1, PT, R10, RZ, !P1 ;  /* 0x000000ff0a00720c */ /* 0x000fda0004f22670 */
[----:B------:R-:W-:Y:S01]  /*3b30*/  @P1 LOP3.LUT R7, R17, 0x7ff00000, RZ, 0xfc, !PT ;  /* 0x7ff0000011071812 */ /* 0x000fe200078efcff */
[----:B------:R-:W-:Y:S01]  /*3b40*/  @!P1 IMAD.MOV.U32 R51, RZ, RZ, R17 ;  /* 0x000000ffff339224 */ /* 0x000fe200078e0011 */
[----:B------:R-:W-:Y:S02]  /*3b50*/  @!P1 MOV R50, RZ ;  /* 0x000000ff00329202 */ /* 0x000fe40000000f00 */
[----:B------:R-:W-:Y:S01]  /*3b60*/  @P1 MOV R50, RZ ;  /* 0x000000ff00321202 */ /* 0x000fe20000000f00 */
[----:B------:R-:W-:Y:S01]  /*3b70*/  @P1 IMAD.MOV.U32 R51, RZ, RZ, R7 ;  /* 0x000000ffff331224 */ /* 0x000fe200078e0007 */
[----:B------:R-:W-:Y:S06]  /*3b80*/  BRA `(.L_x_74) ;  /* 0x00000000001c7947 */ /* 0x000fec0003800000 */
.L_x_76:
[----:B------:R-:W-:Y:S02]  /*3b90*/  LOP3.LUT R7, R17, 0x80000, RZ, 0xfc, !PT ;  /* 0x0008000011077812 */ /* 0x000fe400078efcff */
[----:B------:R-:W-:-:S03]  /*3ba0*/  MOV R50, R16 ;  /* 0x0000001000327202 */ /* 0x000fc60000000f00 */
[----:B------:R-:W-:Y:S01]  /*3bb0*/  IMAD.MOV.U32 R51, RZ, RZ, R7 ;  /* 0x000000ffff337224 */ /* 0x000fe200078e0007 */
[----:B------:R-:W-:Y:S06]  /*3bc0*/  BRA `(.L_x_74) ;  /* 0x00000000000c7947 */ /* 0x000fec0003800000 */
.L_x_75:
[----:B------:R-:W-:Y:S02]  /*3bd0*/  LOP3.LUT R7, R47, 0x80000, RZ, 0xfc, !PT ;  /* 0x000800002f077812 */ /* 0x000fe400078efcff */
[----:B------:R-:W-:-:S03]  /*3be0*/  MOV R50, R46 ;  /* 0x0000002e00327202 */ /* 0x000fc60000000f00 */
[----:B------:R-:W-:-:S07]  /*3bf0*/  IMAD.MOV.U32 R51, RZ, RZ, R7 ;  /* 0x000000ffff337224 */ /* 0x000fce00078e0007 */
.L_x_74:
[----:B------:R-:W-:Y:S05]  /*3c00*/  BSYNC.RECONVERGENT B0 ;  /* 0x0000000000007941 */ /* 0x000fea0003800200 */
.L_x_72:
[----:B------:R-:W-:Y:S01]  /*3c10*/  HFMA2 R9, -RZ, RZ, 0, 0 ;  /* 0x00000000ff097431 */ /* 0x000fe200000001ff */
[----:B------:R-:W-:Y:S01]  /*3c20*/  MOV R10, R50 ;  /* 0x00000032000a7202 */ /* 0x000fe20000000f00 */
[----:B------:R-:W-:Y:S02]  /*3c30*/  IMAD.MOV.U32 R7, RZ, RZ, R51 ;  /* 0x000000ffff077224 */ /* 0x000fe400078e0033 */
[----:B------:R-:W-:Y:S05]  /*3c40*/  RET.REL.NODEC R8 `(_Z9calculateiiidddddPfS_S_S_S_S_S_) ;  /* 0xffffffc008ec7950 */ /* 0x000fea0003c3ffff */
.L_x_77:
[----:B------:R-:W-:-:S00]  /*3c50*/  BRA `(.L_x_77) ;  /* 0xfffffffc00fc7947 */ /* 0x000fc0000383ffff */
[----:B------:R-:W-:-:S00]  /*3c60*/  NOP ;  /* 0x0000000000007918 */ /* 0x000fc00000000000 */
        /* <DEDUP_REMOVED lines=9> */
.L_x_79:


//--------------------- .nv.shared.reserved.0     --------------------------
	.section	.nv.shared.reserved.0,"aw",@nobits
	.weak		__nv_reservedSMEM_offset_0_alias
	.size		__nv_reservedSMEM_offset_0_alias, 0, 64
	.other		__nv_reservedSMEM_offset_0_alias,@"STO_CUDA_RESERVED_SHARED STV_DEFAULT"
__nv_reservedSMEM_offset_0_alias:
	.zero		0
	.zero		64


//--------------------- .nv.constant0._Z9calculateiiidddddPfS_S_S_S_S_S_ --------------------------
	.section	.nv.constant0._Z9calculateiiidddddPfS_S_S_S_S_S_,"a",@progbits
	.sectionflags	@""
	.align	4
.nv.constant0._Z9calculateiiidddddPfS_S_S_S_S_S_:
	.zero		1008


//--------------------- SYMBOLS --------------------------

	.type		.nv.reservedSmem.offset0,@object
	.size		.nv.reservedSmem.offset0,0x4
